//
// Generated by NVIDIA NVVM Compiler
//
// Compiler Build ID: CL-36424714
// Cuda compilation tools, release 13.0, V13.0.88
// Based on NVVM 20.0.0
//

.version 9.0
.target sm_100
.address_size 64

	// .globl	_Z10prefix_sumPiS_S_
.extern .func  (.param .b32 func_retval0) vprintf
(
	.param .b64 vprintf_param_0,
	.param .b64 vprintf_param_1
)
;
// _ZZ10prefix_sumPiS_S_E4mini has been demoted
// _ZZ9downsweepPiS_S_S_E4heap has been demoted
// _ZZ11kogge_stonePiS_S_E3arr has been demoted
.global .align 1 .b8 $str[4] = {91, 37, 100};
.global .align 1 .b8 $str$1[5] = {44, 32, 37, 100};
.global .align 1 .b8 $str$2[3] = {93, 10};
.global .align 1 .b8 $str$3[51] = {119, 115, 32, 105, 115, 32, 119, 114, 111, 110, 103, 32, 97, 116, 32, 105, 110, 100, 101, 120, 32, 37, 100, 44, 32, 115, 104, 111, 117, 108, 100, 32, 98, 101, 32, 37, 100, 44, 32, 98, 117, 116, 32, 103, 111, 116, 32, 37, 100, 10};
.global .align 1 .b8 $str$4[22] = {119, 111, 114, 107, 115, 112, 97, 99, 101, 32, 105, 115, 32, 99, 111, 114, 114, 101, 99, 116, 10};

.visible .entry _Z10prefix_sumPiS_S_(
	.param .u64 .ptr .align 1 _Z10prefix_sumPiS_S__param_0,
	.param .u64 .ptr .align 1 _Z10prefix_sumPiS_S__param_1,
	.param .u64 .ptr .align 1 _Z10prefix_sumPiS_S__param_2
)
{
	.reg .pred 	%p<12>;
	.reg .b32 	%r<37>;
	.reg .b64 	%rd<9>;
	// demoted variable
	.shared .align 4 .b8 _ZZ10prefix_sumPiS_S_E4mini[32];
	ld.param.u64 	%rd2, [_Z10prefix_sumPiS_S__param_0];
	ld.param.u64 	%rd1, [_Z10prefix_sumPiS_S__param_2];
	mov.u32 	%r1, %ctaid.x;
	shl.b32 	%r5, %r1, 10;
	mov.u32 	%r2, %tid.x;
	shl.b32 	%r6, %r2, 2;
	add.s32 	%r7, %r5, %r6;
	cvta.to.global.u64 	%rd3, %rd2;
	mul.wide.s32 	%rd4, %r7, 4;
	add.s64 	%rd5, %rd3, %rd4;
	ld.global.u32 	%r8, [%rd5];
	ld.global.u32 	%r9, [%rd5+4];
	add.s32 	%r10, %r9, %r8;
	ld.global.u32 	%r11, [%rd5+8];
	add.s32 	%r12, %r11, %r10;
	ld.global.u32 	%r13, [%rd5+12];
	add.s32 	%r14, %r13, %r12;
	shfl.sync.down.b32	%r15|%p1, %r14, 16, 31, -1;
	add.s32 	%r16, %r15, %r14;
	shfl.sync.down.b32	%r17|%p2, %r16, 8, 31, -1;
	add.s32 	%r18, %r17, %r16;
	shfl.sync.down.b32	%r19|%p3, %r18, 4, 31, -1;
	add.s32 	%r20, %r19, %r18;
	shfl.sync.down.b32	%r21|%p4, %r20, 2, 31, -1;
	add.s32 	%r22, %r21, %r20;
	shfl.sync.down.b32	%r23|%p5, %r22, 1, 31, -1;
	add.s32 	%r3, %r23, %r22;
	and.b32  	%r24, %r2, 31;
	setp.ne.s32 	%p6, %r24, 0;
	@%p6 bra 	$L__BB0_2;
	shr.u32 	%r25, %r2, 3;
	mov.u32 	%r26, _ZZ10prefix_sumPiS_S_E4mini;
	add.s32 	%r27, %r26, %r25;
	st.shared.u32 	[%r27], %r3;
$L__BB0_2:
	bar.sync 	0;
	setp.gt.u32 	%p7, %r2, 7;
	@%p7 bra 	$L__BB0_5;
	mov.u32 	%r29, _ZZ10prefix_sumPiS_S_E4mini;
	add.s32 	%r30, %r29, %r6;
	ld.shared.u32 	%r31, [%r30];
	shfl.sync.down.b32	%r32|%p8, %r31, 4, 31, -1;
	add.s32 	%r33, %r32, %r31;
	shfl.sync.down.b32	%r34|%p9, %r33, 2, 31, -1;
	add.s32 	%r35, %r34, %r33;
	shfl.sync.down.b32	%r36|%p10, %r35, 1, 31, -1;
	add.s32 	%r4, %r36, %r35;
	setp.ne.s32 	%p11, %r2, 0;
	@%p11 bra 	$L__BB0_5;
	cvta.to.global.u64 	%rd6, %rd1;
	mul.wide.u32 	%rd7, %r1, 4;
	add.s64 	%rd8, %rd6, %rd7;
	st.global.u32 	[%rd8], %r4;
$L__BB0_5:
	ret;

}
	// .globl	_Z9downsweepPiS_S_S_
.visible .entry _Z9downsweepPiS_S_S_(
	.param .u64 .ptr .align 1 _Z9downsweepPiS_S_S__param_0,
	.param .u64 .ptr .align 1 _Z9downsweepPiS_S_S__param_1,
	.param .u64 .ptr .align 1 _Z9downsweepPiS_S_S__param_2,
	.param .u64 .ptr .align 1 _Z9downsweepPiS_S_S__param_3
)
{
	.reg .pred 	%p<44>;
	.reg .b32 	%r<219>;
	.reg .b64 	%rd<21>;
	// demoted variable
	.shared .align 4 .b8 _ZZ9downsweepPiS_S_S_E4heap[2048];
	ld.param.u64 	%rd7, [_Z9downsweepPiS_S_S__param_0];
	ld.param.u64 	%rd8, [_Z9downsweepPiS_S_S__param_2];
	ld.param.u64 	%rd9, [_Z9downsweepPiS_S_S__param_3];
	cvta.to.global.u64 	%rd1, %rd8;
	cvta.to.global.u64 	%rd2, %rd7;
	cvta.to.global.u64 	%rd3, %rd9;
	mov.u32 	%r1, %ctaid.x;
	mul.wide.u32 	%rd10, %r1, 4;
	add.s64 	%rd4, %rd3, %rd10;
	mov.b32 	%r86, 88;
	st.global.u32 	[%rd4], %r86;
	mov.u32 	%r2, %tid.x;
	add.s32 	%r87, %r2, 1;
	and.b32  	%r3, %r87, 255;
	shl.b32 	%r4, %r1, 10;
	shl.b32 	%r88, %r2, 2;
	add.s32 	%r89, %r4, %r88;
	mov.u32 	%r90, _ZZ9downsweepPiS_S_S_E4heap;
	add.s32 	%r5, %r90, %r88;
	mov.b32 	%r91, 0;
	st.shared.u32 	[%r5], %r91;
	mul.wide.s32 	%rd11, %r89, 4;
	add.s64 	%rd12, %rd2, %rd11;
	ld.global.u32 	%r92, [%rd12];
	add.s32 	%r6, %r2, 256;
	ld.global.u32 	%r93, [%rd12+4];
	add.s32 	%r94, %r92, %r93;
	ld.global.u32 	%r95, [%rd12+8];
	add.s32 	%r96, %r94, %r95;
	ld.global.u32 	%r97, [%rd12+12];
	add.s32 	%r98, %r96, %r97;
	st.shared.u32 	[%r5+1024], %r98;
	bar.sync 	0;
	shl.b32 	%r99, %r87, 2;
	and.b32  	%r100, %r99, 1020;
	add.s32 	%r101, %r90, %r100;
	ld.shared.u32 	%r7, [%r101+1024];
	ld.shared.u32 	%r201, [%r5+1024];
	and.b32  	%r9, %r2, 1;
	setp.eq.b32 	%p1, %r9, 1;
	setp.eq.s32 	%p2, %r9, 0;
	mov.b32 	%r102, -1;
	vote.sync.ballot.b32 	%r10, %p2, %r102;
	shl.b32 	%r103, %r6, 1;
	and.b32  	%r104, %r103, 4092;
	add.s32 	%r11, %r90, %r104;
	@%p1 bra 	$L__BB1_2;
	add.s32 	%r201, %r201, %r7;
	st.shared.u32 	[%r11], %r201;
$L__BB1_2:
	bar.warp.sync 	%r10;
	ld.shared.u32 	%r14, [%r11+4];
	and.b32  	%r15, %r2, 3;
	setp.ne.s32 	%p4, %r15, 0;
	setp.eq.s32 	%p5, %r15, 0;
	mov.b32 	%r105, -1;
	vote.sync.ballot.b32 	%r16, %p5, %r105;
	and.b32  	%r106, %r6, 2044;
	add.s32 	%r17, %r90, %r106;
	@%p4 bra 	$L__BB1_4;
	add.s32 	%r201, %r201, %r14;
	st.shared.u32 	[%r17], %r201;
$L__BB1_4:
	bar.warp.sync 	%r16;
	ld.shared.u32 	%r20, [%r17+4];
	and.b32  	%r21, %r2, 7;
	setp.ne.s32 	%p7, %r21, 0;
	setp.eq.s32 	%p8, %r21, 0;
	mov.b32 	%r108, -1;
	vote.sync.ballot.b32 	%r22, %p8, %r108;
	shr.u32 	%r109, %r6, 1;
	and.b32  	%r110, %r109, 1020;
	add.s32 	%r23, %r90, %r110;
	@%p7 bra 	$L__BB1_6;
	add.s32 	%r201, %r201, %r20;
	st.shared.u32 	[%r23], %r201;
$L__BB1_6:
	bar.warp.sync 	%r22;
	ld.shared.u32 	%r26, [%r23+4];
	and.b32  	%r27, %r2, 15;
	setp.ne.s32 	%p10, %r27, 0;
	setp.eq.s32 	%p11, %r27, 0;
	mov.b32 	%r112, -1;
	vote.sync.ballot.b32 	%r28, %p11, %r112;
	shr.u32 	%r113, %r6, 2;
	and.b32  	%r114, %r113, 508;
	add.s32 	%r29, %r90, %r114;
	@%p10 bra 	$L__BB1_8;
	add.s32 	%r201, %r201, %r26;
	st.shared.u32 	[%r29], %r201;
$L__BB1_8:
	bar.warp.sync 	%r28;
	ld.shared.u32 	%r209, [%r29+4];
	shr.u32 	%r208, %r6, 5;
	bar.sync 	0;
	and.b32  	%r34, %r2, 31;
	setp.ne.s32 	%p13, %r34, 0;
	shl.b32 	%r116, %r208, 2;
	add.s32 	%r35, %r90, %r116;
	@%p13 bra 	$L__BB1_10;
	add.s32 	%r201, %r201, %r209;
	st.shared.u32 	[%r35], %r201;
$L__BB1_10:
	setp.ne.s32 	%p14, %r34, 0;
	bar.sync 	0;
	@%p14 bra 	$L__BB1_12;
	ld.shared.u32 	%r209, [%r35+4];
	shr.u32 	%r208, %r6, 6;
$L__BB1_12:
	and.b32  	%r42, %r2, 63;
	setp.ne.s32 	%p15, %r42, 0;
	shl.b32 	%r118, %r208, 2;
	add.s32 	%r43, %r90, %r118;
	@%p15 bra 	$L__BB1_14;
	add.s32 	%r201, %r201, %r209;
	st.shared.u32 	[%r43], %r201;
$L__BB1_14:
	setp.ne.s32 	%p16, %r42, 0;
	bar.sync 	0;
	@%p16 bra 	$L__BB1_16;
	ld.shared.u32 	%r209, [%r43+4];
	shr.u32 	%r208, %r208, 1;
$L__BB1_16:
	and.b32  	%r50, %r2, 127;
	setp.ne.s32 	%p17, %r50, 0;
	shl.b32 	%r120, %r208, 2;
	add.s32 	%r51, %r90, %r120;
	@%p17 bra 	$L__BB1_18;
	add.s32 	%r201, %r201, %r209;
	st.shared.u32 	[%r51], %r201;
$L__BB1_18:
	setp.ne.s32 	%p18, %r50, 0;
	bar.sync 	0;
	@%p18 bra 	$L__BB1_20;
	ld.shared.u32 	%r209, [%r51+4];
	shr.u32 	%r208, %r208, 1;
$L__BB1_20:
	and.b32  	%r58, %r2, 255;
	setp.ne.s32 	%p19, %r58, 0;
	@%p19 bra 	$L__BB1_22;
	add.s32 	%r122, %r201, %r209;
	shl.b32 	%r123, %r208, 2;
	add.s32 	%r125, %r90, %r123;
	st.shared.u32 	[%r125], %r122;
$L__BB1_22:
	bar.sync 	0;
	setp.ne.s32 	%p20, %r2, 0;
	add.s64 	%rd5, %rd1, %rd10;
	@%p20 bra 	$L__BB1_27;
	setp.ne.s32 	%p21, %r1, 0;
	@%p21 bra 	$L__BB1_25;
	mov.b32 	%r127, 80;
	st.global.u32 	[%rd3], %r127;
	bra.uni 	$L__BB1_26;
$L__BB1_25:
	mov.b32 	%r126, 65;
	st.global.u32 	[%rd4], %r126;
$L__BB1_26:
	ld.shared.u32 	%r128, [_ZZ9downsweepPiS_S_S_E4heap+4];
	st.global.u32 	[%rd5], %r128;
$L__BB1_27:
	setp.eq.s32 	%p22, %r1, 0;
	bar.sync 	0;
	mov.b32 	%r217, 0;
	@%p22 bra 	$L__BB1_35;
	mov.b32 	%r217, 0;
	mov.b32 	%r213, 1;
$L__BB1_29:
	sub.s32 	%r61, %r1, %r213;
	mul.wide.u32 	%rd14, %r61, 4;
	add.s64 	%rd15, %rd3, %rd14;
	ld.global.u32 	%r132, [%rd15];
	setp.eq.s32 	%p23, %r132, 65;
	@%p23 bra 	$L__BB1_33;
	setp.eq.s32 	%p24, %r132, 80;
	@%p24 bra 	$L__BB1_31;
	bra.uni 	$L__BB1_34;
$L__BB1_31:
	setp.ne.s32 	%p25, %r2, 0;
	add.s64 	%rd17, %rd1, %rd14;
	ld.global.u32 	%r133, [%rd17];
	add.s32 	%r217, %r133, %r217;
	@%p25 bra 	$L__BB1_35;
	ld.global.u32 	%r134, [%rd5];
	add.s32 	%r135, %r134, %r217;
	st.global.u32 	[%rd5], %r135;
	mov.b32 	%r136, 80;
	st.global.u32 	[%rd4], %r136;
	bra.uni 	$L__BB1_35;
$L__BB1_33:
	add.s64 	%rd19, %rd1, %rd14;
	ld.global.u32 	%r137, [%rd19];
	add.s32 	%r217, %r137, %r217;
	add.s32 	%r213, %r213, 1;
$L__BB1_34:
	setp.ne.s32 	%p26, %r213, 0;
	@%p26 bra 	$L__BB1_29;
$L__BB1_35:
	setp.ne.s32 	%p27, %r58, 0;
	@%p27 bra 	$L__BB1_38;
	setp.eq.s32 	%p28, %r2, 0;
	shr.u32 	%r138, %r2, 6;
	add.s32 	%r140, %r90, %r138;
	ld.shared.u32 	%r68, [%r140+4];
	shr.u32 	%r141, %r2, 5;
	add.s32 	%r142, %r141, %r90;
	add.s32 	%r69, %r142, 8;
	st.shared.u32 	[%r142+12], %r68;
	@%p28 bra 	$L__BB1_38;
	ld.shared.u32 	%r143, [%r69+8];
	add.s32 	%r144, %r143, %r68;
	st.shared.u32 	[%r69+8], %r144;
$L__BB1_38:
	setp.ne.s32 	%p29, %r50, 0;
	bar.sync 	0;
	@%p29 bra 	$L__BB1_41;
	shr.u32 	%r145, %r2, 5;
	add.s32 	%r147, %r90, %r145;
	ld.shared.u32 	%r70, [%r147+8];
	shr.u32 	%r148, %r2, 4;
	add.s32 	%r149, %r148, %r90;
	add.s32 	%r71, %r149, 16;
	st.shared.u32 	[%r149+20], %r70;
	setp.eq.s32 	%p30, %r2, 128;
	@%p30 bra 	$L__BB1_41;
	ld.shared.u32 	%r150, [%r71+8];
	add.s32 	%r151, %r150, %r70;
	st.shared.u32 	[%r71+8], %r151;
$L__BB1_41:
	setp.ne.s32 	%p31, %r42, 0;
	bar.sync 	0;
	@%p31 bra 	$L__BB1_44;
	shr.u32 	%r152, %r2, 4;
	add.s32 	%r154, %r90, %r152;
	ld.shared.u32 	%r72, [%r154+16];
	shr.u32 	%r155, %r2, 3;
	add.s32 	%r156, %r155, %r90;
	add.s32 	%r73, %r156, 32;
	st.shared.u32 	[%r156+36], %r72;
	setp.eq.s32 	%p32, %r2, 192;
	@%p32 bra 	$L__BB1_44;
	ld.shared.u32 	%r157, [%r73+8];
	add.s32 	%r158, %r157, %r72;
	st.shared.u32 	[%r73+8], %r158;
$L__BB1_44:
	setp.ne.s32 	%p33, %r34, 0;
	bar.sync 	0;
	@%p33 bra 	$L__BB1_47;
	shr.u32 	%r159, %r2, 3;
	add.s32 	%r161, %r90, %r159;
	ld.shared.u32 	%r74, [%r161+32];
	shr.u32 	%r162, %r2, 2;
	add.s32 	%r163, %r162, %r90;
	add.s32 	%r75, %r163, 64;
	st.shared.u32 	[%r163+68], %r74;
	setp.eq.s32 	%p34, %r2, 224;
	@%p34 bra 	$L__BB1_47;
	ld.shared.u32 	%r164, [%r75+8];
	add.s32 	%r165, %r164, %r74;
	st.shared.u32 	[%r75+8], %r165;
$L__BB1_47:
	setp.ne.s32 	%p35, %r27, 0;
	bar.sync 	0;
	@%p35 bra 	$L__BB1_50;
	shr.u32 	%r166, %r2, 2;
	add.s32 	%r168, %r90, %r166;
	ld.shared.u32 	%r76, [%r168+64];
	shr.u32 	%r169, %r2, 1;
	add.s32 	%r170, %r169, %r90;
	add.s32 	%r77, %r170, 128;
	st.shared.u32 	[%r170+132], %r76;
	setp.eq.s32 	%p36, %r2, 240;
	@%p36 bra 	$L__BB1_50;
	ld.shared.u32 	%r171, [%r77+8];
	add.s32 	%r172, %r171, %r76;
	st.shared.u32 	[%r77+8], %r172;
$L__BB1_50:
	setp.ne.s32 	%p37, %r21, 0;
	bar.sync 	0;
	@%p37 bra 	$L__BB1_53;
	shr.u32 	%r173, %r2, 1;
	add.s32 	%r175, %r90, %r173;
	ld.shared.u32 	%r78, [%r175+128];
	add.s32 	%r176, %r2, %r90;
	add.s32 	%r79, %r176, 256;
	st.shared.u32 	[%r176+260], %r78;
	setp.eq.s32 	%p38, %r2, 248;
	@%p38 bra 	$L__BB1_53;
	ld.shared.u32 	%r177, [%r79+8];
	add.s32 	%r178, %r177, %r78;
	st.shared.u32 	[%r79+8], %r178;
$L__BB1_53:
	setp.ne.s32 	%p39, %r15, 0;
	bar.sync 	0;
	@%p39 bra 	$L__BB1_56;
	add.s32 	%r180, %r90, %r2;
	ld.shared.u32 	%r80, [%r180+256];
	shl.b32 	%r181, %r2, 1;
	add.s32 	%r182, %r181, %r90;
	add.s32 	%r81, %r182, 512;
	st.shared.u32 	[%r182+516], %r80;
	setp.eq.s32 	%p40, %r2, 252;
	@%p40 bra 	$L__BB1_56;
	ld.shared.u32 	%r183, [%r81+8];
	add.s32 	%r184, %r183, %r80;
	st.shared.u32 	[%r81+8], %r184;
$L__BB1_56:
	setp.ne.s32 	%p41, %r9, 0;
	bar.sync 	0;
	@%p41 bra 	$L__BB1_59;
	shl.b32 	%r185, %r2, 1;
	add.s32 	%r187, %r90, %r185;
	ld.shared.u32 	%r82, [%r187+512];
	st.shared.u32 	[%r5+1028], %r82;
	setp.eq.s32 	%p42, %r2, 254;
	@%p42 bra 	$L__BB1_59;
	ld.shared.u32 	%r188, [%r5+1032];
	add.s32 	%r189, %r188, %r82;
	st.shared.u32 	[%r5+1032], %r189;
$L__BB1_59:
	bar.sync 	0;
	shl.b32 	%r190, %r3, 2;
	add.s32 	%r191, %r190, %r4;
	mul.wide.s32 	%rd20, %r191, 4;
	add.s64 	%rd6, %rd2, %rd20;
	ld.global.u32 	%r192, [%rd6];
	add.s32 	%r218, %r192, %r217;
	st.global.u32 	[%rd6], %r218;
	setp.eq.s32 	%p43, %r58, 255;
	@%p43 bra 	$L__BB1_61;
	ld.shared.u32 	%r193, [%r5+1024];
	add.s32 	%r218, %r218, %r193;
	st.global.u32 	[%rd6], %r218;
$L__BB1_61:
	ld.global.u32 	%r194, [%rd6+4];
	add.s32 	%r195, %r194, %r218;
	st.global.u32 	[%rd6+4], %r195;
	ld.global.u32 	%r196, [%rd6+8];
	add.s32 	%r197, %r196, %r195;
	st.global.u32 	[%rd6+8], %r197;
	ld.global.u32 	%r198, [%rd6+12];
	add.s32 	%r199, %r198, %r197;
	st.global.u32 	[%rd6+12], %r199;
	ret;

}
	// .globl	_Z11kogge_stonePiS_S_
.visible .entry _Z11kogge_stonePiS_S_(
	.param .u64 .ptr .align 1 _Z11kogge_stonePiS_S__param_0,
	.param .u64 .ptr .align 1 _Z11kogge_stonePiS_S__param_1,
	.param .u64 .ptr .align 1 _Z11kogge_stonePiS_S__param_2
)
{
	.reg .pred 	%p<28>;
	.reg .b32 	%r<93>;
	.reg .b64 	%rd<19>;
	// demoted variable
	.shared .align 4 .b8 _ZZ11kogge_stonePiS_S_E3arr[4096];
	ld.param.u64 	%rd6, [_Z11kogge_stonePiS_S__param_0];
	ld.param.u64 	%rd7, [_Z11kogge_stonePiS_S__param_1];
	ld.param.u64 	%rd8, [_Z11kogge_stonePiS_S__param_2];
	cvta.to.global.u64 	%rd1, %rd7;
	cvta.to.global.u64 	%rd9, %rd6;
	cvta.to.global.u64 	%rd10, %rd8;
	ld.global.u32 	%r1, [%rd10];
	ld.global.u32 	%r2, [%rd9];
	mov.u32 	%r3, %ctaid.x;
	shl.b32 	%r4, %r3, 10;
	mov.u32 	%r5, %tid.x;
	or.b32  	%r32, %r4, %r5;
	add.s32 	%r6, %r32, %r1;
	setp.ge.u32 	%p1, %r6, %r2;
	mul.wide.u32 	%rd11, %r6, 4;
	add.s64 	%rd2, %rd1, %rd11;
	shl.b32 	%r33, %r5, 2;
	mov.u32 	%r34, _ZZ11kogge_stonePiS_S_E3arr;
	add.s32 	%r7, %r34, %r33;
	@%p1 bra 	$L__BB2_2;
	ld.global.u32 	%r35, [%rd2];
	st.shared.u32 	[%r7], %r35;
$L__BB2_2:
	add.s32 	%r8, %r6, 256;
	setp.ge.u32 	%p2, %r8, %r2;
	mul.wide.u32 	%rd12, %r8, 4;
	add.s64 	%rd3, %rd1, %rd12;
	@%p2 bra 	$L__BB2_4;
	ld.global.u32 	%r36, [%rd3];
	st.shared.u32 	[%r7+1024], %r36;
$L__BB2_4:
	add.s32 	%r9, %r6, 512;
	setp.ge.u32 	%p3, %r9, %r2;
	mul.wide.u32 	%rd13, %r9, 4;
	add.s64 	%rd4, %rd1, %rd13;
	@%p3 bra 	$L__BB2_6;
	ld.global.u32 	%r37, [%rd4];
	st.shared.u32 	[%r7+2048], %r37;
$L__BB2_6:
	add.s32 	%r10, %r6, 768;
	setp.ge.u32 	%p4, %r10, %r2;
	mul.wide.u32 	%rd14, %r10, 4;
	add.s64 	%rd5, %rd1, %rd14;
	@%p4 bra 	$L__BB2_8;
	ld.global.u32 	%r38, [%rd5];
	st.shared.u32 	[%r7+3072], %r38;
$L__BB2_8:
	bar.sync 	0;
	mov.b32 	%r83, 0;
	mov.u32 	%r82, %r7;
$L__BB2_9:
	setp.eq.s32 	%p5, %r5, 0;
	@%p5 bra 	$L__BB2_11;
	ld.shared.u32 	%r85, [%r82+-4];
$L__BB2_11:
	setp.eq.s32 	%p6, %r5, 0;
	bar.sync 	0;
	@%p6 bra 	$L__BB2_13;
	ld.shared.u32 	%r41, [%r82];
	add.s32 	%r42, %r41, %r85;
	st.shared.u32 	[%r82], %r42;
$L__BB2_13:
	setp.lt.u32 	%p7, %r5, 2;
	bar.sync 	0;
	@%p7 bra 	$L__BB2_15;
	ld.shared.u32 	%r85, [%r82+-8];
$L__BB2_15:
	setp.lt.u32 	%p8, %r5, 2;
	bar.sync 	0;
	@%p8 bra 	$L__BB2_17;
	ld.shared.u32 	%r43, [%r82];
	add.s32 	%r44, %r43, %r85;
	st.shared.u32 	[%r82], %r44;
$L__BB2_17:
	setp.lt.u32 	%p9, %r5, 4;
	bar.sync 	0;
	@%p9 bra 	$L__BB2_19;
	ld.shared.u32 	%r85, [%r82+-16];
$L__BB2_19:
	setp.lt.u32 	%p10, %r5, 4;
	bar.sync 	0;
	@%p10 bra 	$L__BB2_21;
	ld.shared.u32 	%r45, [%r82];
	add.s32 	%r46, %r45, %r85;
	st.shared.u32 	[%r82], %r46;
$L__BB2_21:
	setp.lt.u32 	%p11, %r5, 8;
	bar.sync 	0;
	@%p11 bra 	$L__BB2_23;
	ld.shared.u32 	%r85, [%r82+-32];
$L__BB2_23:
	setp.lt.u32 	%p12, %r5, 8;
	bar.sync 	0;
	@%p12 bra 	$L__BB2_25;
	ld.shared.u32 	%r47, [%r82];
	add.s32 	%r48, %r47, %r85;
	st.shared.u32 	[%r82], %r48;
$L__BB2_25:
	setp.lt.u32 	%p13, %r5, 16;
	bar.sync 	0;
	@%p13 bra 	$L__BB2_27;
	ld.shared.u32 	%r85, [%r82+-64];
$L__BB2_27:
	setp.lt.u32 	%p14, %r5, 16;
	bar.sync 	0;
	@%p14 bra 	$L__BB2_29;
	ld.shared.u32 	%r49, [%r82];
	add.s32 	%r50, %r49, %r85;
	st.shared.u32 	[%r82], %r50;
$L__BB2_29:
	setp.lt.u32 	%p15, %r5, 32;
	bar.sync 	0;
	@%p15 bra 	$L__BB2_31;
	ld.shared.u32 	%r85, [%r82+-128];
$L__BB2_31:
	setp.lt.u32 	%p16, %r5, 32;
	bar.sync 	0;
	@%p16 bra 	$L__BB2_33;
	ld.shared.u32 	%r51, [%r82];
	add.s32 	%r52, %r51, %r85;
	st.shared.u32 	[%r82], %r52;
$L__BB2_33:
	setp.lt.u32 	%p17, %r5, 64;
	bar.sync 	0;
	@%p17 bra 	$L__BB2_35;
	ld.shared.u32 	%r85, [%r82+-256];
$L__BB2_35:
	setp.lt.u32 	%p18, %r5, 64;
	bar.sync 	0;
	@%p18 bra 	$L__BB2_37;
	ld.shared.u32 	%r53, [%r82];
	add.s32 	%r54, %r53, %r85;
	st.shared.u32 	[%r82], %r54;
$L__BB2_37:
	setp.lt.u32 	%p19, %r5, 128;
	bar.sync 	0;
	@%p19 bra 	$L__BB2_39;
	ld.shared.u32 	%r85, [%r82+-512];
$L__BB2_39:
	setp.lt.u32 	%p20, %r5, 128;
	bar.sync 	0;
	@%p20 bra 	$L__BB2_41;
	ld.shared.u32 	%r55, [%r82];
	add.s32 	%r56, %r55, %r85;
	st.shared.u32 	[%r82], %r56;
$L__BB2_41:
	bar.sync 	0;
	add.s32 	%r30, %r83, 256;
	add.s32 	%r82, %r82, 1024;
	setp.lt.u32 	%p21, %r83, 768;
	mov.u32 	%r83, %r30;
	@%p21 bra 	$L__BB2_9;
	setp.ge.u32 	%p22, %r6, %r2;
	ld.shared.u32 	%r57, [_ZZ11kogge_stonePiS_S_E3arr+1020];
	ld.shared.u32 	%r58, [%r7+1024];
	add.s32 	%r59, %r58, %r57;
	st.shared.u32 	[%r7+1024], %r59;
	bar.sync 	0;
	ld.shared.u32 	%r60, [_ZZ11kogge_stonePiS_S_E3arr+2044];
	ld.shared.u32 	%r61, [%r7+2048];
	add.s32 	%r62, %r61, %r60;
	st.shared.u32 	[%r7+2048], %r62;
	bar.sync 	0;
	ld.shared.u32 	%r63, [_ZZ11kogge_stonePiS_S_E3arr+3068];
	ld.shared.u32 	%r64, [%r7+3072];
	add.s32 	%r65, %r64, %r63;
	st.shared.u32 	[%r7+3072], %r65;
	bar.sync 	0;
	@%p22 bra 	$L__BB2_44;
	ld.shared.u32 	%r66, [%r7];
	st.global.u32 	[%rd2], %r66;
$L__BB2_44:
	setp.ge.u32 	%p23, %r8, %r2;
	@%p23 bra 	$L__BB2_46;
	ld.shared.u32 	%r67, [%r7+1024];
	st.global.u32 	[%rd3], %r67;
$L__BB2_46:
	setp.ge.u32 	%p24, %r9, %r2;
	@%p24 bra 	$L__BB2_48;
	ld.shared.u32 	%r68, [%r7+2048];
	st.global.u32 	[%rd4], %r68;
$L__BB2_48:
	setp.ge.u32 	%p25, %r10, %r2;
	@%p25 bra 	$L__BB2_50;
	ld.shared.u32 	%r69, [%r7+3072];
	st.global.u32 	[%rd5], %r69;
$L__BB2_50:
	setp.ne.s32 	%p26, %r5, 0;
	bar.sync 	0;
	@%p26 bra 	$L__BB2_54;
	add.s32 	%r70, %r4, %r1;
	add.s32 	%r71, %r70, 1024;
	setp.gt.u32 	%p27, %r71, %r2;
	@%p27 bra 	$L__BB2_53;
	ld.shared.u32 	%r72, [_ZZ11kogge_stonePiS_S_E3arr+4092];
	add.s32 	%r73, %r2, %r3;
	mul.wide.u32 	%rd15, %r73, 4;
	add.s64 	%rd16, %rd1, %rd15;
	st.global.u32 	[%rd16], %r72;
	bra.uni 	$L__BB2_54;
$L__BB2_53:
	not.b32 	%r75, %r70;
	add.s32 	%r76, %r2, %r75;
	shl.b32 	%r77, %r76, 2;
	add.s32 	%r79, %r34, %r77;
	ld.shared.u32 	%r80, [%r79];
	add.s32 	%r81, %r2, %r3;
	mul.wide.u32 	%rd17, %r81, 4;
	add.s64 	%rd18, %rd1, %rd17;
	st.global.u32 	[%rd18], %r80;
$L__BB2_54:
	ret;

}
	// .globl	_Z12add_constantPiS_S_
.visible .entry _Z12add_constantPiS_S_(
	.param .u64 .ptr .align 1 _Z12add_constantPiS_S__param_0,
	.param .u64 .ptr .align 1 _Z12add_constantPiS_S__param_1,
	.param .u64 .ptr .align 1 _Z12add_constantPiS_S__param_2
)
{
	.reg .pred 	%p<6>;
	.reg .b32 	%r<26>;
	.reg .b64 	%rd<20>;

	ld.param.u64 	%rd3, [_Z12add_constantPiS_S__param_0];
	ld.param.u64 	%rd4, [_Z12add_constantPiS_S__param_1];
	ld.param.u64 	%rd5, [_Z12add_constantPiS_S__param_2];
	cvta.to.global.u64 	%rd1, %rd4;
	cvta.to.global.u64 	%rd6, %rd3;
	cvta.to.global.u64 	%rd7, %rd5;
	ld.global.u32 	%r1, [%rd7];
	mov.u32 	%r2, %ctaid.x;
	ld.global.s32 	%rd2, [%rd6];
	setp.eq.s32 	%p1, %r2, 0;
	mov.b32 	%r25, 0;
	@%p1 bra 	$L__BB3_2;
	cvt.u64.u32 	%rd8, %r2;
	add.s64 	%rd9, %rd2, %rd8;
	shl.b64 	%rd10, %rd9, 2;
	add.s64 	%rd11, %rd1, %rd10;
	ld.global.u32 	%r25, [%rd11+-4];
$L__BB3_2:
	cvt.u32.u64 	%r10, %rd2;
	mov.u32 	%r11, %tid.x;
	shl.b32 	%r12, %r2, 10;
	or.b32  	%r13, %r12, %r11;
	add.s32 	%r5, %r13, %r1;
	setp.ge.u32 	%p2, %r5, %r10;
	@%p2 bra 	$L__BB3_7;
	mul.wide.u32 	%rd12, %r5, 4;
	add.s64 	%rd13, %rd1, %rd12;
	ld.global.u32 	%r15, [%rd13];
	add.s32 	%r16, %r15, %r25;
	st.global.u32 	[%rd13], %r16;
	add.s32 	%r6, %r5, 256;
	setp.ge.u32 	%p3, %r6, %r10;
	@%p3 bra 	$L__BB3_7;
	mul.wide.u32 	%rd14, %r6, 4;
	add.s64 	%rd15, %rd1, %rd14;
	ld.global.u32 	%r18, [%rd15];
	add.s32 	%r19, %r18, %r25;
	st.global.u32 	[%rd15], %r19;
	add.s32 	%r7, %r5, 512;
	setp.ge.u32 	%p4, %r7, %r10;
	@%p4 bra 	$L__BB3_7;
	mul.wide.u32 	%rd16, %r7, 4;
	add.s64 	%rd17, %rd1, %rd16;
	ld.global.u32 	%r21, [%rd17];
	add.s32 	%r22, %r21, %r25;
	st.global.u32 	[%rd17], %r22;
	add.s32 	%r8, %r5, 768;
	setp.ge.u32 	%p5, %r8, %r10;
	@%p5 bra 	$L__BB3_7;
	mul.wide.u32 	%rd18, %r8, 4;
	add.s64 	%rd19, %rd1, %rd18;
	ld.global.u32 	%r23, [%rd19];
	add.s32 	%r24, %r23, %r25;
	st.global.u32 	[%rd19], %r24;
$L__BB3_7:
	ret;

}
	// .globl	_Z7print_dPiS_S_
.visible .entry _Z7print_dPiS_S_(
	.param .u64 .ptr .align 1 _Z7print_dPiS_S__param_0,
	.param .u64 .ptr .align 1 _Z7print_dPiS_S__param_1,
	.param .u64 .ptr .align 1 _Z7print_dPiS_S__param_2
)
{
	.local .align 8 .b8 	__local_depot4[8];
	.reg .b64 	%SP;
	.reg .b64 	%SPL;
	.reg .pred 	%p<3>;
	.reg .b32 	%r<17>;
	.reg .b64 	%rd<20>;

	mov.u64 	%SPL, __local_depot4;
	cvta.local.u64 	%SP, %SPL;
	ld.param.u64 	%rd4, [_Z7print_dPiS_S__param_0];
	ld.param.u64 	%rd5, [_Z7print_dPiS_S__param_1];
	ld.param.u64 	%rd6, [_Z7print_dPiS_S__param_2];
	cvta.to.global.u64 	%rd1, %rd6;
	cvta.to.global.u64 	%rd2, %rd4;
	cvta.to.global.u64 	%rd7, %rd5;
	add.u64 	%rd8, %SP, 0;
	add.u64 	%rd3, %SPL, 0;
	ld.global.u32 	%r4, [%rd7];
	mul.wide.s32 	%rd9, %r4, 4;
	add.s64 	%rd10, %rd2, %rd9;
	ld.global.u32 	%r5, [%rd10];
	st.local.u32 	[%rd3], %r5;
	mov.u64 	%rd11, $str;
	cvta.global.u64 	%rd12, %rd11;
	{ // callseq 0, 0
	.param .b64 param0;
	st.param.b64 	[param0], %rd12;
	.param .b64 param1;
	st.param.b64 	[param1], %rd8;
	.param .b32 retval0;
	call.uni (retval0), 
	vprintf, 
	(
	param0, 
	param1
	);
	ld.param.b32 	%r6, [retval0];
	} // callseq 0
	ld.global.u32 	%r8, [%rd7];
	add.s32 	%r16, %r8, 1;
	ld.global.u32 	%r9, [%rd1];
	setp.ge.s32 	%p1, %r16, %r9;
	@%p1 bra 	$L__BB4_3;
	mov.u64 	%rd15, $str$1;
$L__BB4_2:
	mul.wide.s32 	%rd13, %r16, 4;
	add.s64 	%rd14, %rd2, %rd13;
	ld.global.u32 	%r10, [%rd14];
	st.local.u32 	[%rd3], %r10;
	cvta.global.u64 	%rd16, %rd15;
	{ // callseq 1, 0
	.param .b64 param0;
	st.param.b64 	[param0], %rd16;
	.param .b64 param1;
	st.param.b64 	[param1], %rd8;
	.param .b32 retval0;
	call.uni (retval0), 
	vprintf, 
	(
	param0, 
	param1
	);
	ld.param.b32 	%r11, [retval0];
	} // callseq 1
	add.s32 	%r16, %r16, 1;
	ld.global.u32 	%r13, [%rd1];
	setp.lt.s32 	%p2, %r16, %r13;
	@%p2 bra 	$L__BB4_2;
$L__BB4_3:
	mov.u64 	%rd18, $str$2;
	cvta.global.u64 	%rd19, %rd18;
	{ // callseq 2, 0
	.param .b64 param0;
	st.param.b64 	[param0], %rd19;
	.param .b64 param1;
	st.param.b64 	[param1], 0;
	.param .b32 retval0;
	call.uni (retval0), 
	vprintf, 
	(
	param0, 
	param1
	);
	ld.param.b32 	%r14, [retval0];
	} // callseq 2
	ret;

}
	// .globl	_Z16verify_ws_updatePiS_S_
.visible .entry _Z16verify_ws_updatePiS_S_(
	.param .u64 .ptr .align 1 _Z16verify_ws_updatePiS_S__param_0,
	.param .u64 .ptr .align 1 _Z16verify_ws_updatePiS_S__param_1,
	.param .u64 .ptr .align 1 _Z16verify_ws_updatePiS_S__param_2
)
{
	.local .align 8 .b8 	__local_depot5[16];
	.reg .b64 	%SP;
	.reg .b64 	%SPL;
	.reg .pred 	%p<5>;
	.reg .b32 	%r<17>;
	.reg .b64 	%rd<17>;

	mov.u64 	%SPL, __local_depot5;
	cvta.local.u64 	%SP, %SPL;
	ld.param.u64 	%rd3, [_Z16verify_ws_updatePiS_S__param_0];
	ld.param.u64 	%rd4, [_Z16verify_ws_updatePiS_S__param_1];
	ld.param.u64 	%rd5, [_Z16verify_ws_updatePiS_S__param_2];
	cvta.to.global.u64 	%rd6, %rd5;
	ld.global.u32 	%r1, [%rd6];
	setp.lt.s32 	%p1, %r1, 1;
	@%p1 bra 	$L__BB5_6;
	cvta.to.global.u64 	%rd1, %rd3;
	cvta.to.global.u64 	%rd2, %rd4;
	mov.b32 	%r15, 0;
	mov.u32 	%r16, %r15;
$L__BB5_2:
	mul.wide.u32 	%rd7, %r15, 4;
	add.s64 	%rd8, %rd1, %rd7;
	ld.global.u32 	%r9, [%rd8];
	add.s32 	%r16, %r9, %r16;
	and.b32  	%r10, %r15, 1023;
	setp.ne.s32 	%p2, %r10, 1023;
	@%p2 bra 	$L__BB5_5;
	shr.u32 	%r5, %r15, 10;
	mul.wide.u32 	%rd9, %r5, 4;
	add.s64 	%rd10, %rd2, %rd9;
	ld.global.u32 	%r6, [%rd10];
	setp.eq.s32 	%p3, %r16, %r6;
	@%p3 bra 	$L__BB5_5;
	add.u64 	%rd11, %SP, 0;
	add.u64 	%rd12, %SPL, 0;
	st.local.v2.u32 	[%rd12], {%r5, %r16};
	st.local.u32 	[%rd12+8], %r6;
	mov.u64 	%rd13, $str$3;
	cvta.global.u64 	%rd14, %rd13;
	{ // callseq 3, 0
	.param .b64 param0;
	st.param.b64 	[param0], %rd14;
	.param .b64 param1;
	st.param.b64 	[param1], %rd11;
	.param .b32 retval0;
	call.uni (retval0), 
	vprintf, 
	(
	param0, 
	param1
	);
	ld.param.b32 	%r11, [retval0];
	} // callseq 3
	bra.uni 	$L__BB5_7;
$L__BB5_5:
	add.s32 	%r15, %r15, 1;
	setp.ne.s32 	%p4, %r15, %r1;
	@%p4 bra 	$L__BB5_2;
$L__BB5_6:
	mov.u64 	%rd15, $str$4;
	cvta.global.u64 	%rd16, %rd15;
	{ // callseq 4, 0
	.param .b64 param0;
	st.param.b64 	[param0], %rd16;
	.param .b64 param1;
	st.param.b64 	[param1], 0;
	.param .b32 retval0;
	call.uni (retval0), 
	vprintf, 
	(
	param0, 
	param1
	);
	ld.param.b32 	%r13, [retval0];
	} // callseq 4
$L__BB5_7:
	ret;

}


// ===== COMPILED SASS (sm_100) =====

	.target	sm_100

	.elftype	@"ET_EXEC"


//--------------------- .note.nv.tkinfo           --------------------------
	.section	.note.nv.tkinfo,"",@"SHT_NOTE"
	.sectionflags	@"SHF_NOTE_NV_TKINFO"
	.tkinfo
        /*0018*/ 	.word	0x00000002
        /*0030*/ 	.string	""
        /*0030*/ 	.string	"ptxas"
        /*0030*/ 	.string	"Cuda compilation tools, release 13.0, V13.0.88"
        /*0030*/ 	.string	"Build cuda_13.0.r13.0/compiler.36424714_0"
        /*0030*/ 	.string	"-arch sm_100 -m 64 "



//--------------------- .note.nv.cuinfo           --------------------------
	.section	.note.nv.cuinfo,"",@"SHT_NOTE"
	.sectionflags	@"SHF_NOTE_NV_CUINFO"
        /*0018*/ 	.short	0x0002
        /*001a*/ 	.short	0x0064
        /*001c*/ 	.short	0x0082
	.zero		2


//--------------------- .nv.info                  --------------------------
	.section	.nv.info,"",@"SHT_CUDA_INFO"
	.align	4


	//----- nvinfo : EIATTR_REGCOUNT
	.align		4
        /*0000*/ 	.byte	0x04, 0x2f
        /*0002*/ 	.short	(.L_6 - .L_5)
	.align		4
.L_5:
        /*0004*/ 	.word	index@(_Z10prefix_sumPiS_S_)
        /*0008*/ 	.word	0x0000000e


	//----- nvinfo : EIATTR_FRAME_SIZE
	.align		4
.L_6:
        /*000c*/ 	.byte	0x04, 0x11
        /*000e*/ 	.short	(.L_8 - .L_7)
	.align		4
.L_7:
        /*0010*/ 	.word	index@(_Z10prefix_sumPiS_S_)
        /*0014*/ 	.word	0x00000000


	//----- nvinfo : EIATTR_REGCOUNT
	.align		4
.L_8:
        /*0018*/ 	.byte	0x04, 0x2f
        /*001a*/ 	.short	(.L_10 - .L_9)
	.align		4
.L_9:
        /*001c*/ 	.word	index@(_Z9downsweepPiS_S_S_)
        /*0020*/ 	.word	0x0000001c


	//----- nvinfo : EIATTR_FRAME_SIZE
	.align		4
.L_10:
        /*0024*/ 	.byte	0x04, 0x11
        /*0026*/ 	.short	(.L_12 - .L_11)
	.align		4
.L_11:
        /*0028*/ 	.word	index@(_Z9downsweepPiS_S_S_)
        /*002c*/ 	.word	0x00000000


	//----- nvinfo : EIATTR_REGCOUNT
	.align		4
.L_12:
        /*0030*/ 	.byte	0x04, 0x2f
        /*0032*/ 	.short	(.L_14 - .L_13)
	.align		4
.L_13:
        /*0034*/ 	.word	index@(_Z11kogge_stonePiS_S_)
        /*0038*/ 	.word	0x0000001e


	//----- nvinfo : EIATTR_FRAME_SIZE
	.align		4
.L_14:
        /*003c*/ 	.byte	0x04, 0x11
        /*003e*/ 	.short	(.L_16 - .L_15)
	.align		4
.L_15:
        /*0040*/ 	.word	index@(_Z11kogge_stonePiS_S_)
        /*0044*/ 	.word	0x00000000


	//----- nvinfo : EIATTR_REGCOUNT
	.align		4
.L_16:
        /*0048*/ 	.byte	0x04, 0x2f
        /*004a*/ 	.short	(.L_18 - .L_17)
	.align		4
.L_17:
        /*004c*/ 	.word	index@(_Z12add_constantPiS_S_)
        /*0050*/ 	.word	0x0000000e


	//----- nvinfo : EIATTR_FRAME_SIZE
	.align		4
.L_18:
        /*0054*/ 	.byte	0x04, 0x11
        /*0056*/ 	.short	(.L_20 - .L_19)
	.align		4
.L_19:
        /*0058*/ 	.word	index@(_Z12add_constantPiS_S_)
        /*005c*/ 	.word	0x00000000


	//----- nvinfo : EIATTR_REGCOUNT
	.align		4
.L_20:
        /*0060*/ 	.byte	0x04, 0x2f
        /*0062*/ 	.short	(.L_22 - .L_21)
	.align		4
.L_21:
        /*0064*/ 	.word	index@(_Z7print_dPiS_S_)
        /*0068*/ 	.word	0x00000018


	//----- nvinfo : EIATTR_FRAME_SIZE
	.align		4
.L_22:
        /*006c*/ 	.byte	0x04, 0x11
        /*006e*/ 	.short	(.L_24 - .L_23)
	.align		4
.L_23:
        /*0070*/ 	.word	index@(_Z7print_dPiS_S_)
        /*0074*/ 	.word	0x00000008


	//----- nvinfo : EIATTR_REGCOUNT
	.align		4
.L_24:
        /*0078*/ 	.byte	0x04, 0x2f
        /*007a*/ 	.short	(.L_26 - .L_25)
	.align		4
.L_25:
        /*007c*/ 	.word	index@(_Z16verify_ws_updatePiS_S_)
        /*0080*/ 	.word	0x00000018


	//----- nvinfo : EIATTR_FRAME_SIZE
	.align		4
.L_26:
        /*0084*/ 	.byte	0x04, 0x11
        /*0086*/ 	.short	(.L_28 - .L_27)
	.align		4
.L_27:
        /*0088*/ 	.word	index@(_Z16verify_ws_updatePiS_S_)
        /*008c*/ 	.word	0x00000010


	//----- nvinfo : EIATTR_MIN_STACK_SIZE
	.align		4
.L_28:
        /*0090*/ 	.byte	0x04, 0x12
        /*0092*/ 	.short	(.L_30 - .L_29)
	.align		4
.L_29:
        /*0094*/ 	.word	index@(_Z16verify_ws_updatePiS_S_)
        /*0098*/ 	.word	0x00000010


	//----- nvinfo : EIATTR_MIN_STACK_SIZE
	.align		4
.L_30:
        /*009c*/ 	.byte	0x04, 0x12
        /*009e*/ 	.short	(.L_32 - .L_31)
	.align		4
.L_31:
        /*00a0*/ 	.word	index@(_Z7print_dPiS_S_)
        /*00a4*/ 	.word	0x00000008


	//----- nvinfo : EIATTR_MIN_STACK_SIZE
	.align		4
.L_32:
        /*00a8*/ 	.byte	0x04, 0x12
        /*00aa*/ 	.short	(.L_34 - .L_33)
	.align		4
.L_33:
        /*00ac*/ 	.word	index@(_Z12add_constantPiS_S_)
        /*00b0*/ 	.word	0x00000000


	//----- nvinfo : EIATTR_MIN_STACK_SIZE
	.align		4
.L_34:
        /*00b4*/ 	.byte	0x04, 0x12
        /*00b6*/ 	.short	(.L_36 - .L_35)
	.align		4
.L_35:
        /*00b8*/ 	.word	index@(_Z11kogge_stonePiS_S_)
        /*00bc*/ 	.word	0x00000000


	//----- nvinfo : EIATTR_MIN_STACK_SIZE
	.align		4
.L_36:
        /*00c0*/ 	.byte	0x04, 0x12
        /*00c2*/ 	.short	(.L_38 - .L_37)
	.align		4
.L_37:
        /*00c4*/ 	.word	index@(_Z9downsweepPiS_S_S_)
        /*00c8*/ 	.word	0x00000000


	//----- nvinfo : EIATTR_MIN_STACK_SIZE
	.align		4
.L_38:
        /*00cc*/ 	.byte	0x04, 0x12
        /*00ce*/ 	.short	(.L_40 - .L_39)
	.align		4
.L_39:
        /*00d0*/ 	.word	index@(_Z10prefix_sumPiS_S_)
        /*00d4*/ 	.word	0x00000000
.L_40:


//--------------------- .nv.compat                --------------------------
	.section	.nv.compat,"",@"SHT_CUDA_COMPAT_INFO"
	.align	4
        /*0000*/ 	.byte	0x02, 0x09, 0x00, 0x00, 0x02, 0x02, 0x01, 0x00, 0x02, 0x05, 0x05, 0x00, 0x03, 0x07, 0x01, 0x01
        /*0010*/ 	.byte	0x02, 0x03, 0x00, 0x00, 0x02, 0x06, 0x01, 0x00, 0x04, 0x0b, 0x08, 0x00, 0x09, 0x00, 0x00, 0x00
        /*0020*/ 	.byte	0x00, 0x00, 0x00, 0x00


//--------------------- .nv.info._Z16verify_ws_updatePiS_S_ --------------------------
	.section	.nv.info._Z16verify_ws_updatePiS_S_,"",@"SHT_CUDA_INFO"
	.sectionflags	@""
	.align	4


	//----- nvinfo : EIATTR_CUDA_API_VERSION
	.align		4
        /*0000*/ 	.byte	0x04, 0x37
        /*0002*/ 	.short	(.L_42 - .L_41)
.L_41:
        /*0004*/ 	.word	0x00000082


	//----- nvinfo : EIATTR_KPARAM_INFO
	.align		4
.L_42:
        /*0008*/ 	.byte	0x04, 0x17
        /*000a*/ 	.short	(.L_44 - .L_43)
.L_43:
        /*000c*/ 	.word	0x00000000
        /*0010*/ 	.short	0x0002
        /*0012*/ 	.short	0x0010
        /*0014*/ 	.byte	0x00, 0xf5, 0x21, 0x00


	//----- nvinfo : EIATTR_KPARAM_INFO
	.align		4
.L_44:
        /*0018*/ 	.byte	0x04, 0x17
        /*001a*/ 	.short	(.L_46 - .L_45)
.L_45:
        /*001c*/ 	.word	0x00000000
        /*0020*/ 	.short	0x0001
        /*0022*/ 	.short	0x0008
        /*0024*/ 	.byte	0x00, 0xf5, 0x21, 0x00


	//----- nvinfo : EIATTR_KPARAM_INFO
	.align		4
.L_46:
        /*0028*/ 	.byte	0x04, 0x17
        /*002a*/ 	.short	(.L_48 - .L_47)
.L_47:
        /*002c*/ 	.word	0x00000000
        /*0030*/ 	.short	0x0000
        /*0032*/ 	.short	0x0000
        /*0034*/ 	.byte	0x00, 0xf5, 0x21, 0x00


	//----- nvinfo : EIATTR_SPARSE_MMA_MASK
	.align		4
.L_48:
        /*0038*/ 	.byte	0x03, 0x50
        /*003a*/ 	.short	0x0000


	//----- nvinfo : EIATTR_MAXREG_COUNT
	.align		4
        /*003c*/ 	.byte	0x03, 0x1b
        /*003e*/ 	.short	0x00ff


	//----- nvinfo : EIATTR_EXTERNS
	.align		4
        /*0040*/ 	.byte	0x04, 0x0f
        /*0042*/ 	.short	(.L_50 - .L_49)


	//   ....[0]....
	.align		4
.L_49:
        /*0044*/ 	.word	index@(vprintf)


	//----- nvinfo : EIATTR_MERCURY_ISA_VERSION
	.align		4
.L_50:
        /*0048*/ 	.byte	0x03, 0x5f
        /*004a*/ 	.short	0x0101


	//----- nvinfo : EIATTR_VRC_CTA_INIT_COUNT
	.align		4
        /*004c*/ 	.byte	0x02, 0x4a
	.zero		1
	.zero		1


	//----- nvinfo : EIATTR_SYSCALL_OFFSETS
	.align		4
        /*0050*/ 	.byte	0x04, 0x46
        /*0052*/ 	.short	(.L_52 - .L_51)


	//   ....[0]....
.L_51:
        /*0054*/ 	.word	0x00000240


	//   ....[1]....
        /*0058*/ 	.word	0x000002e0


	//----- nvinfo : EIATTR_EXIT_INSTR_OFFSETS
	.align		4
.L_52:
        /*005c*/ 	.byte	0x04, 0x1c
        /*005e*/ 	.short	(.L_54 - .L_53)


	//   ....[0]....
.L_53:
        /*0060*/ 	.word	0x00000250


	//   ....[1]....
        /*0064*/ 	.word	0x000002f0


	//----- nvinfo : EIATTR_CBANK_PARAM_SIZE
	.align		4
.L_54:
        /*0068*/ 	.byte	0x03, 0x19
        /*006a*/ 	.short	0x0018


	//----- nvinfo : EIATTR_PARAM_CBANK
	.align		4
        /*006c*/ 	.byte	0x04, 0x0a
        /*006e*/ 	.short	(.L_56 - .L_55)
	.align		4
.L_55:
        /*0070*/ 	.word	index@(.nv.constant0._Z16verify_ws_updatePiS_S_)
        /*0074*/ 	.short	0x0380
        /*0076*/ 	.short	0x0018


	//----- nvinfo : EIATTR_SW_WAR
	.align		4
.L_56:
        /*0078*/ 	.byte	0x04, 0x36
        /*007a*/ 	.short	(.L_58 - .L_57)
.L_57:
        /*007c*/ 	.word	0x00000008
.L_58:


//--------------------- .nv.info._Z7print_dPiS_S_ --------------------------
	.section	.nv.info._Z7print_dPiS_S_,"",@"SHT_CUDA_INFO"
	.sectionflags	@""
	.align	4


	//----- nvinfo : EIATTR_CUDA_API_VERSION
	.align		4
        /*0000*/ 	.byte	0x04, 0x37
        /*0002*/ 	.short	(.L_60 - .L_59)
.L_59:
        /*0004*/ 	.word	0x00000082


	//----- nvinfo : EIATTR_KPARAM_INFO
	.align		4
.L_60:
        /*0008*/ 	.byte	0x04, 0x17
        /*000a*/ 	.short	(.L_62 - .L_61)
.L_61:
        /*000c*/ 	.word	0x00000000
        /*0010*/ 	.short	0x0002
        /*0012*/ 	.short	0x0010
        /*0014*/ 	.byte	0x00, 0xf5, 0x21, 0x00


	//----- nvinfo : EIATTR_KPARAM_INFO
	.align		4
.L_62:
        /*0018*/ 	.byte	0x04, 0x17
        /*001a*/ 	.short	(.L_64 - .L_63)
.L_63:
        /*001c*/ 	.word	0x00000000
        /*0020*/ 	.short	0x0001
        /*0022*/ 	.short	0x0008
        /*0024*/ 	.byte	0x00, 0xf5, 0x21, 0x00


	//----- nvinfo : EIATTR_KPARAM_INFO
	.align		4
.L_64:
        /*0028*/ 	.byte	0x04, 0x17
        /*002a*/ 	.short	(.L_66 - .L_65)
.L_65:
        /*002c*/ 	.word	0x00000000
        /*0030*/ 	.short	0x0000
        /*0032*/ 	.short	0x0000
        /*0034*/ 	.byte	0x00, 0xf5, 0x21, 0x00


	//----- nvinfo : EIATTR_SPARSE_MMA_MASK
	.align		4
.L_66:
        /*0038*/ 	.byte	0x03, 0x50
        /*003a*/ 	.short	0x0000


	//----- nvinfo : EIATTR_MAXREG_COUNT
	.align		4
        /*003c*/ 	.byte	0x03, 0x1b
        /*003e*/ 	.short	0x00ff


	//----- nvinfo : EIATTR_EXTERNS
	.align		4
        /*0040*/ 	.byte	0x04, 0x0f
        /*0042*/ 	.short	(.L_68 - .L_67)


	//   ....[0]....
	.align		4
.L_67:
        /*0044*/ 	.word	index@(vprintf)


	//----- nvinfo : EIATTR_MERCURY_ISA_VERSION
	.align		4
.L_68:
        /*0048*/ 	.byte	0x03, 0x5f
        /*004a*/ 	.short	0x0101


	//----- nvinfo : EIATTR_VRC_CTA_INIT_COUNT
	.align		4
        /*004c*/ 	.byte	0x02, 0x4a
	.zero		1
	.zero		1


	//----- nvinfo : EIATTR_SYSCALL_OFFSETS
	.align		4
        /*0050*/ 	.byte	0x04, 0x46
        /*0052*/ 	.short	(.L_70 - .L_69)


	//   ....[0]....
.L_69:
        /*0054*/ 	.word	0x00000150


	//   ....[1]....
        /*0058*/ 	.word	0x000002a0


	//   ....[2]....
        /*005c*/ 	.word	0x00000380


	//----- nvinfo : EIATTR_EXIT_INSTR_OFFSETS
	.align		4
.L_70:
        /*0060*/ 	.byte	0x04, 0x1c
        /*0062*/ 	.short	(.L_72 - .L_71)


	//   ....[0]....
.L_71:
        /*0064*/ 	.word	0x00000390


	//----- nvinfo : EIATTR_CRS_STACK_SIZE
	.align		4
.L_72:
        /*0068*/ 	.byte	0x04, 0x1e
        /*006a*/ 	.short	(.L_74 - .L_73)
.L_73:
        /*006c*/ 	.word	0x00000000


	//----- nvinfo : EIATTR_CBANK_PARAM_SIZE
	.align		4
.L_74:
        /*0070*/ 	.byte	0x03, 0x19
        /*0072*/ 	.short	0x0018


	//----- nvinfo : EIATTR_PARAM_CBANK
	.align		4
        /*0074*/ 	.byte	0x04, 0x0a
        /*0076*/ 	.short	(.L_76 - .L_75)
	.align		4
.L_75:
        /*0078*/ 	.word	index@(.nv.constant0._Z7print_dPiS_S_)
        /*007c*/ 	.short	0x0380
        /*007e*/ 	.short	0x0018


	//----- nvinfo : EIATTR_SW_WAR
	.align		4
.L_76:
        /*0080*/ 	.byte	0x04, 0x36
        /*0082*/ 	.short	(.L_78 - .L_77)
.L_77:
        /*0084*/ 	.word	0x00000008
.L_78:


//--------------------- .nv.info._Z12add_constantPiS_S_ --------------------------
	.section	.nv.info._Z12add_constantPiS_S_,"",@"SHT_CUDA_INFO"
	.sectionflags	@""
	.align	4


	//----- nvinfo : EIATTR_CUDA_API_VERSION
	.align		4
        /*0000*/ 	.byte	0x04, 0x37
        /*0002*/ 	.short	(.L_80 - .L_79)
.L_79:
        /*0004*/ 	.word	0x00000082


	//----- nvinfo : EIATTR_KPARAM_INFO
	.align		4
.L_80:
        /*0008*/ 	.byte	0x04, 0x17
        /*000a*/ 	.short	(.L_82 - .L_81)
.L_81:
        /*000c*/ 	.word	0x00000000
        /*0010*/ 	.short	0x0002
        /*0012*/ 	.short	0x0010
        /*0014*/ 	.byte	0x00, 0xf5, 0x21, 0x00


	//----- nvinfo : EIATTR_KPARAM_INFO
	.align		4
.L_82:
        /*0018*/ 	.byte	0x04, 0x17
        /*001a*/ 	.short	(.L_84 - .L_83)
.L_83:
        /*001c*/ 	.word	0x00000000
        /*0020*/ 	.short	0x0001
        /*0022*/ 	.short	0x0008
        /*0024*/ 	.byte	0x00, 0xf5, 0x21, 0x00


	//----- nvinfo : EIATTR_KPARAM_INFO
	.align		4
.L_84:
        /*0028*/ 	.byte	0x04, 0x17
        /*002a*/ 	.short	(.L_86 - .L_85)
.L_85:
        /*002c*/ 	.word	0x00000000
        /*0030*/ 	.short	0x0000
        /*0032*/ 	.short	0x0000
        /*0034*/ 	.byte	0x00, 0xf5, 0x21, 0x00


	//----- nvinfo : EIATTR_SPARSE_MMA_MASK
	.align		4
.L_86:
        /*0038*/ 	.byte	0x03, 0x50
        /*003a*/ 	.short	0x0000


	//----- nvinfo : EIATTR_MAXREG_COUNT
	.align		4
        /*003c*/ 	.byte	0x03, 0x1b
        /*003e*/ 	.short	0x00ff


	//----- nvinfo : EIATTR_MERCURY_ISA_VERSION
	.align		4
        /*0040*/ 	.byte	0x03, 0x5f
        /*0042*/ 	.short	0x0101


	//----- nvinfo : EIATTR_VRC_CTA_INIT_COUNT
	.align		4
        /*0044*/ 	.byte	0x02, 0x4a
	.zero		1
	.zero		1


	//----- nvinfo : EIATTR_EXIT_INSTR_OFFSETS
	.align		4
        /*0048*/ 	.byte	0x04, 0x1c
        /*004a*/ 	.short	(.L_88 - .L_87)


	//   ....[0]....
.L_87:
        /*004c*/ 	.word	0x00000140


	//   ....[1]....
        /*0050*/ 	.word	0x000001c0


	//   ....[2]....
        /*0054*/ 	.word	0x00000230


	//   ....[3]....
        /*0058*/ 	.word	0x000002a0


	//   ....[4]....
        /*005c*/ 	.word	0x000002f0


	//----- nvinfo : EIATTR_CBANK_PARAM_SIZE
	.align		4
.L_88:
        /*0060*/ 	.byte	0x03, 0x19
        /*0062*/ 	.short	0x0018


	//----- nvinfo : EIATTR_PARAM_CBANK
	.align		4
        /*0064*/ 	.byte	0x04, 0x0a
        /*0066*/ 	.short	(.L_90 - .L_89)
	.align		4
.L_89:
        /*0068*/ 	.word	index@(.nv.constant0._Z12add_constantPiS_S_)
        /*006c*/ 	.short	0x0380
        /*006e*/ 	.short	0x0018


	//----- nvinfo : EIATTR_SW_WAR
	.align		4
.L_90:
        /*0070*/ 	.byte	0x04, 0x36
        /*0072*/ 	.short	(.L_92 - .L_91)
.L_91:
        /*0074*/ 	.word	0x00000008
.L_92:


//--------------------- .nv.info._Z11kogge_stonePiS_S_ --------------------------
	.section	.nv.info._Z11kogge_stonePiS_S_,"",@"SHT_CUDA_INFO"
	.sectionflags	@""
	.align	4


	//----- nvinfo : EIATTR_CUDA_API_VERSION
	.align		4
        /*0000*/ 	.byte	0x04, 0x37
        /*0002*/ 	.short	(.L_94 - .L_93)
.L_93:
        /*0004*/ 	.word	0x00000082


	//----- nvinfo : EIATTR_KPARAM_INFO
	.align		4
.L_94:
        /*0008*/ 	.byte	0x04, 0x17
        /*000a*/ 	.short	(.L_96 - .L_95)
.L_95:
        /*000c*/ 	.word	0x00000000
        /*0010*/ 	.short	0x0002
        /*0012*/ 	.short	0x0010
        /*0014*/ 	.byte	0x00, 0xf5, 0x21, 0x00


	//----- nvinfo : EIATTR_KPARAM_INFO
	.align		4
.L_96:
        /*0018*/ 	.byte	0x04, 0x17
        /*001a*/ 	.short	(.L_98 - .L_97)
.L_97:
        /*001c*/ 	.word	0x00000000
        /*0020*/ 	.short	0x0001
        /*0022*/ 	.short	0x0008
        /*0024*/ 	.byte	0x00, 0xf5, 0x21, 0x00


	//----- nvinfo : EIATTR_KPARAM_INFO
	.align		4
.L_98:
        /*0028*/ 	.byte	0x04, 0x17
        /*002a*/ 	.short	(.L_100 - .L_99)
.L_99:
        /*002c*/ 	.word	0x00000000
        /*0030*/ 	.short	0x0000
        /*0032*/ 	.short	0x0000
        /*0034*/ 	.byte	0x00, 0xf5, 0x21, 0x00


	//----- nvinfo : EIATTR_SPARSE_MMA_MASK
	.align		4
.L_100:
        /*0038*/ 	.byte	0x03, 0x50
        /*003a*/ 	.short	0x0000


	//----- nvinfo : EIATTR_MAXREG_COUNT
	.align		4
        /*003c*/ 	.byte	0x03, 0x1b
        /*003e*/ 	.short	0x00ff


	//----- nvinfo : EIATTR_NUM_BARRIERS
	.align		4
        /*0040*/ 	.byte	0x02, 0x4c
        /*0042*/ 	.byte	0x01
	.zero		1


	//----- nvinfo : EIATTR_MERCURY_ISA_VERSION
	.align		4
        /*0044*/ 	.byte	0x03, 0x5f
        /*0046*/ 	.short	0x0101


	//----- nvinfo : EIATTR_VRC_CTA_INIT_COUNT
	.align		4
        /*0048*/ 	.byte	0x02, 0x4a
	.zero		1
	.zero		1


	//----- nvinfo : EIATTR_EXIT_INSTR_OFFSETS
	.align		4
        /*004c*/ 	.byte	0x04, 0x1c
        /*004e*/ 	.short	(.L_102 - .L_101)


	//   ....[0]....
.L_101:
        /*0050*/ 	.word	0x00000840


	//   ....[1]....
        /*0054*/ 	.word	0x000008d0


	//   ....[2]....
        /*0058*/ 	.word	0x00000960


	//----- nvinfo : EIATTR_CBANK_PARAM_SIZE
	.align		4
.L_102:
        /*005c*/ 	.byte	0x03, 0x19
        /*005e*/ 	.short	0x0018


	//----- nvinfo : EIATTR_PARAM_CBANK
	.align		4
        /*0060*/ 	.byte	0x04, 0x0a
        /*0062*/ 	.short	(.L_104 - .L_103)
	.align		4
.L_103:
        /*0064*/ 	.word	index@(.nv.constant0._Z11kogge_stonePiS_S_)
        /*0068*/ 	.short	0x0380
        /*006a*/ 	.short	0x0018


	//----- nvinfo : EIATTR_SW_WAR
	.align		4
.L_104:
        /*006c*/ 	.byte	0x04, 0x36
        /*006e*/ 	.short	(.L_106 - .L_105)
.L_105:
        /*0070*/ 	.word	0x00000008
.L_106:


//--------------------- .nv.info._Z9downsweepPiS_S_S_ --------------------------
	.section	.nv.info._Z9downsweepPiS_S_S_,"",@"SHT_CUDA_INFO"
	.sectionflags	@""
	.align	4


	//----- nvinfo : EIATTR_CUDA_API_VERSION
	.align		4
        /*0000*/ 	.byte	0x04, 0x37
        /*0002*/ 	.short	(.L_108 - .L_107)
.L_107:
        /*0004*/ 	.word	0x00000082


	//----- nvinfo : EIATTR_KPARAM_INFO
	.align		4
.L_108:
        /*0008*/ 	.byte	0x04, 0x17
        /*000a*/ 	.short	(.L_110 - .L_109)
.L_109:
        /*000c*/ 	.word	0x00000000
        /*0010*/ 	.short	0x0003
        /*0012*/ 	.short	0x0018
        /*0014*/ 	.byte	0x00, 0xf5, 0x21, 0x00


	//----- nvinfo : EIATTR_KPARAM_INFO
	.align		4
.L_110:
        /*0018*/ 	.byte	0x04, 0x17
        /*001a*/ 	.short	(.L_112 - .L_111)
.L_111:
        /*001c*/ 	.word	0x00000000
        /*0020*/ 	.short	0x0002
        /*0022*/ 	.short	0x0010
        /*0024*/ 	.byte	0x00, 0xf5, 0x21, 0x00


	//----- nvinfo : EIATTR_KPARAM_INFO
	.align		4
.L_112:
        /*0028*/ 	.byte	0x04, 0x17
        /*002a*/ 	.short	(.L_114 - .L_113)
.L_113:
        /*002c*/ 	.word	0x00000000
        /*0030*/ 	.short	0x0001
        /*0032*/ 	.short	0x0008
        /*0034*/ 	.byte	0x00, 0xf5, 0x21, 0x00


	//----- nvinfo : EIATTR_KPARAM_INFO
	.align		4
.L_114:
        /*0038*/ 	.byte	0x04, 0x17
        /*003a*/ 	.short	(.L_116 - .L_115)
.L_115:
        /*003c*/ 	.word	0x00000000
        /*0040*/ 	.short	0x0000
        /*0042*/ 	.short	0x0000
        /*0044*/ 	.byte	0x00, 0xf5, 0x21, 0x00


	//----- nvinfo : EIATTR_SPARSE_MMA_MASK
	.align		4
.L_116:
        /*0048*/ 	.byte	0x03, 0x50
        /*004a*/ 	.short	0x0000


	//----- nvinfo : EIATTR_MAXREG_COUNT
	.align		4
        /*004c*/ 	.byte	0x03, 0x1b
        /*004e*/ 	.short	0x00ff


	//----- nvinfo : EIATTR_NUM_BARRIERS
	.align		4
        /*0050*/ 	.byte	0x02, 0x4c
        /*0052*/ 	.byte	0x01
	.zero		1


	//----- nvinfo : EIATTR_MERCURY_ISA_VERSION
	.align		4
        /*0054*/ 	.byte	0x03, 0x5f
        /*0056*/ 	.short	0x0101


	//----- nvinfo : EIATTR_COOP_GROUP_MASK_REGIDS
	.align		4
        /*0058*/ 	.byte	0x04, 0x29
        /*005a*/ 	.short	(.L_118 - .L_117)


	//   ....[0]....
.L_117:
        /*005c*/ 	.word	0xffffffff


	//   ....[1]....
        /*0060*/ 	.word	0x05000005


	//   ....[2]....
        /*0064*/ 	.word	0xffffffff


	//   ....[3]....
        /*0068*/ 	.word	0x05000005


	//   ....[4]....
        /*006c*/ 	.word	0xffffffff


	//   ....[5]....
        /*0070*/ 	.word	0x05000005


	//   ....[6]....
        /*0074*/ 	.word	0xffffffff


	//   ....[7]....
        /*0078*/ 	.word	0x05000005


	//----- nvinfo : EIATTR_COOP_GROUP_INSTR_OFFSETS
	.align		4
.L_118:
        /*007c*/ 	.byte	0x04, 0x28
        /*007e*/ 	.short	(.L_120 - .L_119)


	//   ....[0]....
.L_119:
        /*0080*/ 	.word	0x00000190


	//   ....[1]....
        /*0084*/ 	.word	0x000002c0


	//   ....[2]....
        /*0088*/ 	.word	0x000002f0


	//   ....[3]....
        /*008c*/ 	.word	0x00000330


	//   ....[4]....
        /*0090*/ 	.word	0x00000380


	//   ....[5]....
        /*0094*/ 	.word	0x000003c0


	//   ....[6]....
        /*0098*/ 	.word	0x000003f0


	//   ....[7]....
        /*009c*/ 	.word	0x00000410


	//----- nvinfo : EIATTR_VRC_CTA_INIT_COUNT
	.align		4
.L_120:
        /*00a0*/ 	.byte	0x02, 0x4a
	.zero		1
	.zero		1


	//----- nvinfo : EIATTR_EXIT_INSTR_OFFSETS
	.align		4
        /*00a4*/ 	.byte	0x04, 0x1c
        /*00a6*/ 	.short	(.L_122 - .L_121)


	//   ....[0]....
.L_121:
        /*00a8*/ 	.word	0x000010c0


	//----- nvinfo : EIATTR_CRS_STACK_SIZE
	.align		4
.L_122:
        /*00ac*/ 	.byte	0x04, 0x1e
        /*00ae*/ 	.short	(.L_124 - .L_123)
.L_123:
        /*00b0*/ 	.word	0x00000000


	//----- nvinfo : EIATTR_CBANK_PARAM_SIZE
	.align		4
.L_124:
        /*00b4*/ 	.byte	0x03, 0x19
        /*00b6*/ 	.short	0x0020


	//----- nvinfo : EIATTR_PARAM_CBANK
	.align		4
        /*00b8*/ 	.byte	0x04, 0x0a
        /*00ba*/ 	.short	(.L_126 - .L_125)
	.align		4
.L_125:
        /*00bc*/ 	.word	index@(.nv.constant0._Z9downsweepPiS_S_S_)
        /*00c0*/ 	.short	0x0380
        /*00c2*/ 	.short	0x0020


	//----- nvinfo : EIATTR_SW_WAR
	.align		4
.L_126:
        /*00c4*/ 	.byte	0x04, 0x36
        /*00c6*/ 	.short	(.L_128 - .L_127)
.L_127:
        /*00c8*/ 	.word	0x00000008
.L_128:


//--------------------- .nv.info._Z10prefix_sumPiS_S_ --------------------------
	.section	.nv.info._Z10prefix_sumPiS_S_,"",@"SHT_CUDA_INFO"
	.sectionflags	@""
	.align	4


	//----- nvinfo : EIATTR_CUDA_API_VERSION
	.align		4
        /*0000*/ 	.byte	0x04, 0x37
        /*0002*/ 	.short	(.L_130 - .L_129)
.L_129:
        /*0004*/ 	.word	0x00000082


	//----- nvinfo : EIATTR_KPARAM_INFO
	.align		4
.L_130:
        /*0008*/ 	.byte	0x04, 0x17
        /*000a*/ 	.short	(.L_132 - .L_131)
.L_131:
        /*000c*/ 	.word	0x00000000
        /*0010*/ 	.short	0x0002
        /*0012*/ 	.short	0x0010
        /*0014*/ 	.byte	0x00, 0xf5, 0x21, 0x00


	//----- nvinfo : EIATTR_KPARAM_INFO
	.align		4
.L_132:
        /*0018*/ 	.byte	0x04, 0x17
        /*001a*/ 	.short	(.L_134 - .L_133)
.L_133:
        /*001c*/ 	.word	0x00000000
        /*0020*/ 	.short	0x0001
        /*0022*/ 	.short	0x0008
        /*0024*/ 	.byte	0x00, 0xf5, 0x21, 0x00


	//----- nvinfo : EIATTR_KPARAM_INFO
	.align		4
.L_134:
        /*0028*/ 	.byte	0x04, 0x17
        /*002a*/ 	.short	(.L_136 - .L_135)
.L_135:
        /*002c*/ 	.word	0x00000000
        /*0030*/ 	.short	0x0000
        /*0032*/ 	.short	0x0000
        /*0034*/ 	.byte	0x00, 0xf5, 0x21, 0x00


	//----- nvinfo : EIATTR_SPARSE_MMA_MASK
	.align		4
.L_136:
        /*0038*/ 	.byte	0x03, 0x50
        /*003a*/ 	.short	0x0000


	//----- nvinfo : EIATTR_MAXREG_COUNT
	.align		4
        /*003c*/ 	.byte	0x03, 0x1b
        /*003e*/ 	.short	0x00ff


	//----- nvinfo : EIATTR_NUM_BARRIERS
	.align		4
        /*0040*/ 	.byte	0x02, 0x4c
        /*0042*/ 	.byte	0x01
	.zero		1


	//----- nvinfo : EIATTR_MERCURY_ISA_VERSION
	.align		4
        /*0044*/ 	.byte	0x03, 0x5f
        /*0046*/ 	.short	0x0101


	//----- nvinfo : EIATTR_COOP_GROUP_MASK_REGIDS
	.align		4
        /*0048*/ 	.byte	0x04, 0x29
        /*004a*/ 	.short	(.L_138 - .L_137)


	//   ....[0]....
.L_137:
        /*004c*/ 	.word	0xffffffff


	//   ....[1]....
        /*0050*/ 	.word	0xffffffff


	//   ....[2]....
        /*0054*/ 	.word	0xffffffff


	//   ....[3]....
        /*0058*/ 	.word	0xffffffff


	//   ....[4]....
        /*005c*/ 	.word	0xffffffff


	//   ....[5]....
        /*0060*/ 	.word	0xffffffff


	//   ....[6]....
        /*0064*/ 	.word	0xffffffff


	//   ....[7]....
        /*0068*/ 	.word	0xffffffff


	//----- nvinfo : EIATTR_COOP_GROUP_INSTR_OFFSETS
	.align		4
.L_138:
        /*006c*/ 	.byte	0x04, 0x28
        /*006e*/ 	.short	(.L_140 - .L_139)


	//   ....[0]....
.L_139:
        /*0070*/ 	.word	0x00000140


	//   ....[1]....
        /*0074*/ 	.word	0x00000160


	//   ....[2]....
        /*0078*/ 	.word	0x00000180


	//   ....[3]....
        /*007c*/ 	.word	0x000001a0


	//   ....[4]....
        /*0080*/ 	.word	0x000001c0


	//   ....[5]....
        /*0084*/ 	.word	0x00000260


	//   ....[6]....
        /*0088*/ 	.word	0x00000280


	//   ....[7]....
        /*008c*/ 	.word	0x000002a0


	//----- nvinfo : EIATTR_VRC_CTA_INIT_COUNT
	.align		4
.L_140:
        /*0090*/ 	.byte	0x02, 0x4a
	.zero		1
	.zero		1


	//----- nvinfo : EIATTR_EXIT_INSTR_OFFSETS
	.align		4
        /*0094*/ 	.byte	0x04, 0x1c
        /*0096*/ 	.short	(.L_142 - .L_141)


	//   ....[0]....
.L_141:
        /*0098*/ 	.word	0x00000200


	//   ....[1]....
        /*009c*/ 	.word	0x000002b0


	//   ....[2]....
        /*00a0*/ 	.word	0x00000300


	//----- nvinfo : EIATTR_CBANK_PARAM_SIZE
	.align		4
.L_142:
        /*00a4*/ 	.byte	0x03, 0x19
        /*00a6*/ 	.short	0x0018


	//----- nvinfo : EIATTR_PARAM_CBANK
	.align		4
        /*00a8*/ 	.byte	0x04, 0x0a
        /*00aa*/ 	.short	(.L_144 - .L_143)
	.align		4
.L_143:
        /*00ac*/ 	.word	index@(.nv.constant0._Z10prefix_sumPiS_S_)
        /*00b0*/ 	.short	0x0380
        /*00b2*/ 	.short	0x0018


	//----- nvinfo : EIATTR_SW_WAR
	.align		4
.L_144:
        /*00b4*/ 	.byte	0x04, 0x36
        /*00b6*/ 	.short	(.L_146 - .L_145)
.L_145:
        /*00b8*/ 	.word	0x00000008
.L_146:


//--------------------- .nv.callgraph             --------------------------
	.section	.nv.callgraph,"",@"SHT_CUDA_CALLGRAPH"
	.align	4
	.sectionentsize	8
	.align		4
        /*0000*/ 	.word	0x00000000
	.align		4
        /*0004*/ 	.word	0xffffffff
	.align		4
        /*0008*/ 	.word	index@(_Z16verify_ws_updatePiS_S_)
	.align		4
        /*000c*/ 	.word	index@(vprintf)
	.align		4
        /*0010*/ 	.word	index@(_Z7print_dPiS_S_)
	.align		4
        /*0014*/ 	.word	index@(vprintf)
	.align		4
        /*0018*/ 	.word	0x00000000
	.align		4
        /*001c*/ 	.word	0xfffffffe
	.align		4
        /*0020*/ 	.word	0x00000000
	.align		4
        /*0024*/ 	.word	0xfffffffd
	.align		4
        /*0028*/ 	.word	0x00000000
	.align		4
        /*002c*/ 	.word	0xfffffffc


//--------------------- .nv.constant4             --------------------------
	.section	.nv.constant4,"a",@progbits
	.align	8
	.align		8
.nv.constant4:
        /*0000*/ 	.dword	vprintf
	.align		8
        /*0008*/ 	.dword	$str
	.align		8
        /*0010*/ 	.dword	$str$1
	.align		8
        /*0018*/ 	.dword	$str$2
	.align		8
        /*0020*/ 	.dword	$str$3
	.align		8
        /*0028*/ 	.dword	$str$4


//--------------------- .text._Z16verify_ws_updatePiS_S_ --------------------------
	.section	.text._Z16verify_ws_updatePiS_S_,"ax",@progbits
	.align	128
        .global         _Z16verify_ws_updatePiS_S_
        .type           _Z16verify_ws_updatePiS_S_,@function
        .size           _Z16verify_ws_updatePiS_S_,(.L_x_41 - _Z16verify_ws_updatePiS_S_)
        .other          _Z16verify_ws_updatePiS_S_,@"STO_CUDA_ENTRY STV_DEFAULT"
_Z16verify_ws_updatePiS_S_:
.text._Z16verify_ws_updatePiS_S_:
[----:B------:R-:W0:Y:S08]  /*0000*/  LDC R1, c[0x0][0x37c] ;  /* 0x0000df00ff017b82 */ /* 0x000e300000000800 */
[----:B------:R-:W1:Y:S01]  /*0010*/  LDC.64 R2, c[0x0][0x390] ;  /* 0x0000e400ff027b82 */ /* 0x000e620000000a00 */
[----:B------:R-:W1:Y:S01]  /*0020*/  LDCU.64 UR4, c[0x0][0x358] ;  /* 0x00006b00ff0477ac */ /* 0x000e620008000a00 */
[----:B0-----:R-:W-:Y:S01]  /*0030*/  VIADD R1, R1, 0xfffffff0 ;  /* 0xfffffff001017836 */ /* 0x001fe20000000000 */
[----:B-1----:R-:W2:Y:S01]  /*0040*/  LDG.E R12, desc[UR4][R2.64] ;  /* 0x00000004020c7981 */ /* 0x002ea2000c1e1900 */
[----:B------:R-:W0:Y:S01]  /*0050*/  LDCU UR6, c[0x0][0x2f8] ;  /* 0x00005f00ff0677ac */ /* 0x000e220008000800 */
[----:B------:R-:W1:Y:S02]  /*0060*/  LDCU UR7, c[0x0][0x2fc] ;  /* 0x00005f80ff0777ac */ /* 0x000e640008000800 */
[----:B0-----:R-:W-:-:S05]  /*0070*/  IADD3 R6, P1, PT, R1, UR6, RZ ;  /* 0x0000000601067c10 */ /* 0x001fca000ff3e0ff */
[----:B-1----:R-:W-:Y:S01]  /*0080*/  IMAD.X R7, RZ, RZ, UR7, P1 ;  /* 0x00000007ff077e24 */ /* 0x002fe200088e06ff */
[----:B--2---:R-:W-:-:S13]  /*0090*/  ISETP.GE.AND P0, PT, R12, 0x1, PT ;  /* 0x000000010c00780c */ /* 0x004fda0003f06270 */
[----:B------:R-:W-:Y:S05]  /*00a0*/  @!P0 BRA `(.L_x_0) ;  /* 0x0000000000488947 */ /* 0x000fea0003800000 */
[----:B------:R-:W0:Y:S01]  /*00b0*/  LDC.64 R8, c[0x0][0x380] ;  /* 0x0000e000ff087b82 */ /* 0x000e220000000a00 */
[----:B------:R-:W-:Y:S02]  /*00c0*/  IMAD.MOV.U32 R13, RZ, RZ, RZ ;  /* 0x000000ffff0d7224 */ /* 0x000fe400078e00ff */
[----:B------:R-:W-:-:S05]  /*00d0*/  IMAD.MOV.U32 R3, RZ, RZ, RZ ;  /* 0x000000ffff037224 */ /* 0x000fca00078e00ff */
[----:B------:R-:W1:Y:S02]  /*00e0*/  LDC.64 R10, c[0x0][0x388] ;  /* 0x0000e200ff0a7b82 */ /* 0x000e640000000a00 */
.L_x_3:
[----:B0-----:R-:W-:-:S06]  /*00f0*/  IMAD.WIDE.U32 R4, R13, 0x4, R8 ;  /* 0x000000040d047825 */ /* 0x001fcc00078e0008 */
[----:B------:R-:W2:Y:S01]  /*0100*/  LDG.E R4, desc[UR4][R4.64] ;  /* 0x0000000404047981 */ /* 0x000ea2000c1e1900 */
[----:B------:R-:W-:-:S04]  /*0110*/  LOP3.LUT R0, R13, 0x3ff, RZ, 0xc0, !PT ;  /* 0x000003ff0d007812 */ /* 0x000fc800078ec0ff */
[----:B------:R-:W-:Y:S01]  /*0120*/  ISETP.NE.AND P0, PT, R0, 0x3ff, PT ;  /* 0x000003ff0000780c */ /* 0x000fe20003f05270 */
[----:B--2---:R-:W-:-:S12]  /*0130*/  IMAD.IADD R3, R4, 0x1, R3 ;  /* 0x0000000104037824 */ /* 0x004fd800078e0203 */
[----:B------:R-:W-:Y:S05]  /*0140*/  @P0 BRA `(.L_x_1) ;  /* 0x0000000000140947 */ /* 0x000fea0003800000 */
[----:B------:R-:W-:-:S05]  /*0150*/  SHF.R.U32.HI R2, RZ, 0xa, R13 ;  /* 0x0000000aff027819 */ /* 0x000fca000001160d */
[----:B-1----:R-:W-:-:S05]  /*0160*/  IMAD.WIDE.U32 R4, R2, 0x4, R10 ;  /* 0x0000000402047825 */ /* 0x002fca00078e000a */
[----:B------:R-:W2:Y:S02]  /*0170*/  LDG.E R0, desc[UR4][R4.64] ;  /* 0x0000000404007981 */ /* 0x000ea4000c1e1900 */
[----:B--2---:R-:W-:-:S13]  /*0180*/  ISETP.NE.AND P0, PT, R3, R0, PT ;  /* 0x000000000300720c */ /* 0x004fda0003f05270 */
[----:B------:R-:W-:Y:S05]  /*0190*/  @P0 BRA `(.L_x_2) ;  /* 0x0000000000300947 */ /* 0x000fea0003800000 */
.L_x_1:
[----:B------:R-:W-:-:S05]  /*01a0*/  VIADD R13, R13, 0x1 ;  /* 0x000000010d0d7836 */ /* 0x000fca0000000000 */
[----:B------:R-:W-:-:S13]  /*01b0*/  ISETP.NE.AND P0, PT, R13, R12, PT ;  /* 0x0000000c0d00720c */ /* 0x000fda0003f05270 */
[----:B------:R-:W-:Y:S05]  /*01c0*/  @P0 BRA `(.L_x_3) ;  /* 0xfffffffc00c80947 */ /* 0x000fea000383ffff */
.L_x_0:
[----:B------:R-:W-:Y:S01]  /*01d0*/  MOV R0, 0x0 ;  /* 0x0000000000007802 */ /* 0x000fe20000000f00 */
[----:B------:R-:W0:Y:S01]  /*01e0*/  LDCU.64 UR4, c[0x4][0x28] ;  /* 0x01000500ff0477ac */ /* 0x000e220008000a00 */
[----:B------:R-:W-:Y:S02]  /*01f0*/  CS2R R6, SRZ ;  /* 0x0000000000067805 */ /* 0x000fe4000001ff00 */
[----:B------:R2:W3:Y:S01]  /*0200*/  LDC.64 R2, c[0x4][R0] ;  /* 0x0100000000027b82 */ /* 0x0004e20000000a00 */
[----:B0-----:R-:W-:Y:S02]  /*0210*/  IMAD.U32 R4, RZ, RZ, UR4 ;  /* 0x00000004ff047e24 */ /* 0x001fe4000f8e00ff */
[----:B--2---:R-:W-:-:S07]  /*0220*/  IMAD.U32 R5, RZ, RZ, UR5 ;  /* 0x00000005ff057e24 */ /* 0x004fce000f8e00ff */
[----:B------:R-:W-:-:S07]  /*0230*/  LEPC R20, `(.L_x_4) ;  /* 0x000000001014794e */ /* 0x000fce0000000000 */
[----:B-1-3--:R-:W-:Y:S05]  /*0240*/  CALL.ABS.NOINC R2 ;  /* 0x0000000002007343 */ /* 0x00afea0003c00000 */
.L_x_4:
[----:B------:R-:W-:Y:S05]  /*0250*/  EXIT ;  /* 0x000000000000794d */ /* 0x000fea0003800000 */
.L_x_2:
[----:B------:R-:W-:Y:S01]  /*0260*/  MOV R8, 0x0 ;  /* 0x0000000000087802 */ /* 0x000fe20000000f00 */
[----:B------:R0:W-:Y:S01]  /*0270*/  STL.64 [R1], R2 ;  /* 0x0000000201007387 */ /* 0x0001e20000100a00 */
[----:B------:R-:W1:Y:S03]  /*0280*/  LDCU.64 UR4, c[0x4][0x20] ;  /* 0x01000400ff0477ac */ /* 0x000e660008000a00 */
[----:B------:R0:W-:Y:S01]  /*0290*/  STL [R1+0x8], R0 ;  /* 0x0000080001007387 */ /* 0x0001e20000100800 */
[----:B------:R-:W2:Y:S01]  /*02a0*/  LDC.64 R8, c[0x4][R8] ;  /* 0x0100000008087b82 */ /* 0x000ea20000000a00 */
[----:B-1----:R-:W-:Y:S02]  /*02b0*/  IMAD.U32 R4, RZ, RZ, UR4 ;  /* 0x00000004ff047e24 */ /* 0x002fe4000f8e00ff */
[----:B0-----:R-:W-:-:S07]  /*02c0*/  IMAD.U32 R5, RZ, RZ, UR5 ;  /* 0x00000005ff057e24 */ /* 0x001fce000f8e00ff */
[----:B------:R-:W-:-:S07]  /*02d0*/  LEPC R20, `(.L_x_5) ;  /* 0x000000001014794e */ /* 0x000fce0000000000 */
[----:B--2---:R-:W-:Y:S05]  /*02e0*/  CALL.ABS.NOINC R8 ;  /* 0x0000000008007343 */ /* 0x004fea0003c00000 */
.L_x_5:
[----:B------:R-:W-:Y:S05]  /*02f0*/  EXIT ;  /* 0x000000000000794d */ /* 0x000fea0003800000 */
.L_x_6:
[----:B------:R-:W-:-:S00]  /*0300*/  BRA `(.L_x_6) ;  /* 0xfffffffc00fc7947 */ /* 0x000fc0000383ffff */
[----:B------:R-:W-:-:S00]  /*0310*/  NOP ;  /* 0x0000000000007918 */ /* 0x000fc00000000000 */
        /* <DEDUP_REMOVED lines=14> */
.L_x_41:


//--------------------- .text._Z7print_dPiS_S_    --------------------------
	.section	.text._Z7print_dPiS_S_,"ax",@progbits
	.align	128
        .global         _Z7print_dPiS_S_
        .type           _Z7print_dPiS_S_,@function
        .size           _Z7print_dPiS_S_,(.L_x_42 - _Z7print_dPiS_S_)
        .other          _Z7print_dPiS_S_,@"STO_CUDA_ENTRY STV_DEFAULT"
_Z7print_dPiS_S_:
.text._Z7print_dPiS_S_:
[----:B------:R-:W0:Y:S08]  /*0000*/  LDC R1, c[0x0][0x37c] ;  /* 0x0000df00ff017b82 */ /* 0x000e300000000800 */
[----:B------:R-:W1:Y:S01]  /*0010*/  LDC.64 R4, c[0x0][0x388] ;  /* 0x0000e200ff047b82 */ /* 0x000e620000000a00 */
[----:B------:R-:W1:Y:S01]  /*0020*/  LDCU.64 UR36, c[0x0][0x358] ;  /* 0x00006b00ff2477ac */ /* 0x000e620008000a00 */
[----:B0-----:R-:W-:-:S06]  /*0030*/  VIADD R1, R1, 0xfffffff8 ;  /* 0xfffffff801017836 */ /* 0x001fcc0000000000 */
[----:B------:R-:W0:Y:S01]  /*0040*/  LDC.64 R6, c[0x0][0x380] ;  /* 0x0000e000ff067b82 */ /* 0x000e220000000a00 */
[----:B------:R-:W2:Y:S01]  /*0050*/  LDCU UR4, c[0x0][0x2f8] ;  /* 0x00005f00ff0477ac */ /* 0x000ea20008000800 */
[----:B------:R-:W-:Y:S01]  /*0060*/  MOV R3, 0x0 ;  /* 0x0000000000037802 */ /* 0x000fe20000000f00 */
[----:B------:R-:W3:Y:S01]  /*0070*/  LDCU UR5, c[0x0][0x2fc] ;  /* 0x00005f80ff0577ac */ /* 0x000ee20008000800 */
[----:B------:R-:W4:Y:S01]  /*0080*/  LDCU.64 UR6, c[0x4][0x8] ;  /* 0x01000100ff0677ac */ /* 0x000f220008000a00 */
[----:B-1----:R-:W0:Y:S02]  /*0090*/  LDG.E R5, desc[UR36][R4.64] ;  /* 0x0000002404057981 */ /* 0x002e24000c1e1900 */
[----:B0-----:R-:W-:-:S05]  /*00a0*/  IMAD.WIDE R6, R5, 0x4, R6 ;  /* 0x0000000405067825 */ /* 0x001fca00078e0206 */
[----:B------:R0:W5:Y:S01]  /*00b0*/  LDG.E R0, desc[UR36][R6.64] ;  /* 0x0000002406007981 */ /* 0x000162000c1e1900 */
[----:B------:R1:W1:Y:S01]  /*00c0*/  LDC.64 R8, c[0x4][R3] ;  /* 0x0100000003087b82 */ /* 0x0002620000000a00 */
[----:B--2---:R-:W-:Y:S01]  /*00d0*/  IADD3 R2, P0, PT, R1, UR4, RZ ;  /* 0x0000000401027c10 */ /* 0x004fe2000ff1e0ff */
[----:B----4-:R-:W-:Y:S01]  /*00e0*/  IMAD.U32 R4, RZ, RZ, UR6 ;  /* 0x00000006ff047e24 */ /* 0x010fe2000f8e00ff */
[----:B------:R-:W-:-:S03]  /*00f0*/  MOV R5, UR7 ;  /* 0x0000000700057c02 */ /* 0x000fc60008000f00 */
[----:B---3--:R-:W-:Y:S02]  /*0100*/  IMAD.X R16, RZ, RZ, UR5, P0 ;  /* 0x00000005ff107e24 */ /* 0x008fe400080e06ff */
[----:B0-----:R-:W-:Y:S02]  /*0110*/  IMAD.MOV.U32 R6, RZ, RZ, R2 ;  /* 0x000000ffff067224 */ /* 0x001fe400078e0002 */
[----:B------:R-:W-:Y:S01]  /*0120*/  IMAD.MOV.U32 R7, RZ, RZ, R16 ;  /* 0x000000ffff077224 */ /* 0x000fe200078e0010 */
[----:B-1---5:R0:W-:Y:S06]  /*0130*/  STL [R1], R0 ;  /* 0x0000000001007387 */ /* 0x0221ec0000100800 */
[----:B------:R-:W-:-:S07]  /*0140*/  LEPC R20, `(.L_x_7) ;  /* 0x000000001014794e */ /* 0x000fce0000000000 */
[----:B0-----:R-:W-:Y:S05]  /*0150*/  CALL.ABS.NOINC R8 ;  /* 0x0000000008007343 */ /* 0x001fea0003c00000 */
.L_x_7:
[----:B------:R-:W0:Y:S08]  /*0160*/  LDC.64 R6, c[0x0][0x388] ;  /* 0x0000e200ff067b82 */ /* 0x000e300000000a00 */
[----:B------:R-:W1:Y:S01]  /*0170*/  LDC.64 R4, c[0x0][0x390] ;  /* 0x0000e400ff047b82 */ /* 0x000e620000000a00 */
[----:B0-----:R-:W2:Y:S04]  /*0180*/  LDG.E R6, desc[UR36][R6.64] ;  /* 0x0000002406067981 */ /* 0x001ea8000c1e1900 */
[----:B-1----:R-:W3:Y:S01]  /*0190*/  LDG.E R4, desc[UR36][R4.64] ;  /* 0x0000002404047981 */ /* 0x002ee2000c1e1900 */
[----:B--2---:R-:W-:-:S04]  /*01a0*/  IADD3 R17, PT, PT, R6, 0x1, RZ ;  /* 0x0000000106117810 */ /* 0x004fc80007ffe0ff */
[----:B---3--:R-:W-:-:S13]  /*01b0*/  ISETP.GE.AND P0, PT, R17, R4, PT ;  /* 0x000000041100720c */ /* 0x008fda0003f06270 */
[----:B------:R-:W-:Y:S05]  /*01c0*/  @P0 BRA `(.L_x_8) ;  /* 0x0000000000500947 */ /* 0x000fea0003800000 */
[----:B------:R-:W-:Y:S01]  /*01d0*/  BSSY.RECONVERGENT B6, `(.L_x_8) ;  /* 0x0000013000067945 */ /* 0x000fe20003800200 */
.L_x_10:
[----:B------:R-:W0:Y:S01]  /*01e0*/  LDC.64 R8, c[0x0][0x380] ;  /* 0x0000e000ff087b82 */ /* 0x000e220000000a00 */
[----:B------:R-:W-:Y:S01]  /*01f0*/  MOV R0, 0x0 ;  /* 0x0000000000007802 */ /* 0x000fe20000000f00 */
[----:B------:R-:W1:Y:S01]  /*0200*/  LDCU.64 UR4, c[0x4][0x10] ;  /* 0x01000200ff0477ac */ /* 0x000e620008000a00 */
[----:B0-----:R-:W-:-:S06]  /*0210*/  IMAD.WIDE R8, R17, 0x4, R8 ;  /* 0x0000000411087825 */ /* 0x001fcc00078e0208 */
[----:B------:R-:W2:Y:S01]  /*0220*/  LDG.E R8, desc[UR36][R8.64] ;  /* 0x0000002408087981 */ /* 0x000ea2000c1e1900 */
[----:B------:R0:W3:Y:S01]  /*0230*/  LDC.64 R10, c[0x4][R0] ;  /* 0x01000000000a7b82 */ /* 0x0000e20000000a00 */
[----:B-1----:R-:W-:Y:S01]  /*0240*/  IMAD.U32 R4, RZ, RZ, UR4 ;  /* 0x00000004ff047e24 */ /* 0x002fe2000f8e00ff */
[----:B------:R-:W-:Y:S01]  /*0250*/  MOV R6, R2 ;  /* 0x0000000200067202 */ /* 0x000fe20000000f00 */
[----:B------:R-:W-:Y:S02]  /*0260*/  IMAD.U32 R5, RZ, RZ, UR5 ;  /* 0x00000005ff057e24 */ /* 0x000fe4000f8e00ff */
[----:B------:R-:W-:Y:S01]  /*0270*/  IMAD.MOV.U32 R7, RZ, RZ, R16 ;  /* 0x000000ffff077224 */ /* 0x000fe200078e0010 */
[----:B--23--:R0:W-:Y:S06]  /*0280*/  STL [R1], R8 ;  /* 0x0000000801007387 */ /* 0x00c1ec0000100800 */
[----:B------:R-:W-:-:S07]  /*0290*/  LEPC R20, `(.L_x_9) ;  /* 0x000000001014794e */ /* 0x000fce0000000000 */
[----:B0-----:R-:W-:Y:S05]  /*02a0*/  CALL.ABS.NOINC R10 ;  /* 0x000000000a007343 */ /* 0x001fea0003c00000 */
.L_x_9:
[----:B------:R-:W0:Y:S02]  /*02b0*/  LDC.64 R4, c[0x0][0x390] ;  /* 0x0000e400ff047b82 */ /* 0x000e240000000a00 */
[----:B0-----:R-:W2:Y:S01]  /*02c0*/  LDG.E R4, desc[UR36][R4.64] ;  /* 0x0000002404047981 */ /* 0x001ea2000c1e1900 */
[----:B------:R-:W-:-:S05]  /*02d0*/  VIADD R17, R17, 0x1 ;  /* 0x0000000111117836 */ /* 0x000fca0000000000 */
[----:B--2---:R-:W-:-:S13]  /*02e0*/  ISETP.GE.AND P0, PT, R17, R4, PT ;  /* 0x000000041100720c */ /* 0x004fda0003f06270 */
[----:B------:R-:W-:Y:S05]  /*02f0*/  @!P0 BRA `(.L_x_10) ;  /* 0xfffffffc00b88947 */ /* 0x000fea000383ffff */
[----:B------:R-:W-:Y:S05]  /*0300*/  BSYNC.RECONVERGENT B6 ;  /* 0x0000000000067941 */ /* 0x000fea0003800200 */
.L_x_8:
[----:B------:R-:W-:Y:S01]  /*0310*/  MOV R0, 0x0 ;  /* 0x0000000000007802 */ /* 0x000fe20000000f00 */
[----:B------:R-:W0:Y:S01]  /*0320*/  LDCU.64 UR4, c[0x4][0x18] ;  /* 0x01000300ff0477ac */ /* 0x000e220008000a00 */
[----:B------:R-:W-:Y:S02]  /*0330*/  CS2R R6, SRZ ;  /* 0x0000000000067805 */ /* 0x000fe4000001ff00 */
[----:B------:R1:W2:Y:S01]  /*0340*/  LDC.64 R2, c[0x4][R0] ;  /* 0x0100000000027b82 */ /* 0x0002a20000000a00 */
[----:B0-----:R-:W-:Y:S01]  /*0350*/  MOV R4, UR4 ;  /* 0x0000000400047c02 */ /* 0x001fe20008000f00 */
[----:B-1----:R-:W-:-:S07]  /*0360*/  IMAD.U32 R5, RZ, RZ, UR5 ;  /* 0x00000005ff057e24 */ /* 0x002fce000f8e00ff */
[----:B------:R-:W-:-:S07]  /*0370*/  LEPC R20, `(.L_x_11) ;  /* 0x000000001014794e */ /* 0x000fce0000000000 */
[----:B--2---:R-:W-:Y:S05]  /*0380*/  CALL.ABS.NOINC R2 ;  /* 0x0000000002007343 */ /* 0x004fea0003c00000 */
.L_x_11:
[----:B------:R-:W-:Y:S05]  /*0390*/  EXIT ;  /* 0x000000000000794d */ /* 0x000fea0003800000 */
.L_x_12:
        /* <DEDUP_REMOVED lines=14> */
.L_x_42:


//--------------------- .text._Z12add_constantPiS_S_ --------------------------
	.section	.text._Z12add_constantPiS_S_,"ax",@progbits
	.align	128
        .global         _Z12add_constantPiS_S_
        .type           _Z12add_constantPiS_S_,@function
        .size           _Z12add_constantPiS_S_,(.L_x_43 - _Z12add_constantPiS_S_)
        .other          _Z12add_constantPiS_S_,@"STO_CUDA_ENTRY STV_DEFAULT"
_Z12add_constantPiS_S_:
.text._Z12add_constantPiS_S_:
[----:B------:R-:W-:Y:S08]  /*0000*/  LDC R1, c[0x0][0x37c] ;  /* 0x0000df00ff017b82 */ /* 0x000ff00000000800 */
[----:B------:R-:W0:Y:S01]  /*0010*/  LDC.64 R4, c[0x0][0x380] ;  /* 0x0000e000ff047b82 */ /* 0x000e220000000a00 */
[----:B------:R-:W0:Y:S07]  /*0020*/  LDCU.64 UR6, c[0x0][0x358] ;  /* 0x00006b00ff0677ac */ /* 0x000e2e0008000a00 */
[----:B------:R-:W1:Y:S01]  /*0030*/  LDC.64 R2, c[0x0][0x390] ;  /* 0x0000e400ff027b82 */ /* 0x000e620000000a00 */
[----:B0-----:R-:W2:Y:S07]  /*0040*/  LDG.E R0, desc[UR6][R4.64] ;  /* 0x0000000604007981 */ /* 0x001eae000c1e1900 */
[----:B------:R-:W0:Y:S01]  /*0050*/  S2UR UR5, SR_CTAID.X ;  /* 0x00000000000579c3 */ /* 0x000e220000002500 */
[----:B-1----:R-:W3:Y:S01]  /*0060*/  LDG.E R2, desc[UR6][R2.64] ;  /* 0x0000000602027981 */ /* 0x002ee2000c1e1900 */
[----:B------:R-:W1:Y:S01]  /*0070*/  S2R R7, SR_TID.X ;  /* 0x0000000000077919 */ /* 0x000e620000002100 */
[----:B0-----:R-:W-:Y:S01]  /*0080*/  ISETP.NE.AND P0, PT, RZ, UR5, PT ;  /* 0x00000005ff007c0c */ /* 0x001fe2000bf05270 */
[----:B------:R-:W-:-:S12]  /*0090*/  USHF.L.U32 UR4, UR5, 0xa, URZ ;  /* 0x0000000a05047899 */ /* 0x000fd800080006ff */
[----:B------:R-:W0:Y:S01]  /*00a0*/  @P0 LDC.64 R10, c[0x0][0x388] ;  /* 0x0000e200ff0a0b82 */ /* 0x000e220000000a00 */
[----:B-1----:R-:W-:Y:S02]  /*00b0*/  LOP3.LUT R7, R7, UR4, RZ, 0xfc, !PT ;  /* 0x0000000407077c12 */ /* 0x002fe4000f8efcff */
[----:B--2---:R-:W-:-:S04]  /*00c0*/  @P0 IADD3 R6, P1, PT, R0, UR5, RZ ;  /* 0x0000000500060c10 */ /* 0x004fc8000ff3e0ff */
[----:B------:R-:W-:Y:S02]  /*00d0*/  @P0 LEA.HI.X.SX32 R8, R0, RZ, 0x1, P1 ;  /* 0x000000ff00080211 */ /* 0x000fe400008f0eff */
[----:B0-----:R-:W-:Y:S01]  /*00e0*/  @P0 LEA R4, P2, R6, R10, 0x2 ;  /* 0x0000000a06040211 */ /* 0x001fe200078410ff */
[----:B---3--:R-:W-:-:S03]  /*00f0*/  IMAD.IADD R7, R2, 0x1, R7 ;  /* 0x0000000102077824 */ /* 0x008fc600078e0207 */
[----:B------:R-:W-:Y:S01]  /*0100*/  @P0 LEA.HI.X R5, R6, R11, R8, 0x2, P2 ;  /* 0x0000000b06050211 */ /* 0x000fe200010f1408 */
[----:B------:R-:W-:Y:S01]  /*0110*/  IMAD.MOV.U32 R6, RZ, RZ, RZ ;  /* 0x000000ffff067224 */ /* 0x000fe200078e00ff */
[----:B------:R-:W-:-:S05]  /*0120*/  ISETP.GE.U32.AND P1, PT, R7, R0, PT ;  /* 0x000000000700720c */ /* 0x000fca0003f26070 */
[----:B------:R0:W5:Y:S08]  /*0130*/  @P0 LDG.E R6, desc[UR6][R4.64+-0x4] ;  /* 0xfffffc0604060981 */ /* 0x000170000c1e1900 */
[----:B------:R-:W-:Y:S05]  /*0140*/  @P1 EXIT ;  /* 0x000000000000194d */ /* 0x000fea0003800000 */
[----:B------:R-:W0:Y:S02]  /*0150*/  LDC.64 R2, c[0x0][0x388] ;  /* 0x0000e200ff027b82 */ /* 0x000e240000000a00 */
[----:B0-----:R-:W-:-:S05]  /*0160*/  IMAD.WIDE.U32 R4, R7, 0x4, R2 ;  /* 0x0000000407047825 */ /* 0x001fca00078e0002 */
[----:B------:R-:W2:Y:S01]  /*0170*/  LDG.E R9, desc[UR6][R4.64] ;  /* 0x0000000604097981 */ /* 0x000ea2000c1e1900 */
[----:B------:R-:W-:-:S05]  /*0180*/  VIADD R11, R7, 0x100 ;  /* 0x00000100070b7836 */ /* 0x000fca0000000000 */
[----:B------:R-:W-:Y:S02]  /*0190*/  ISETP.GE.U32.AND P0, PT, R11, R0, PT ;  /* 0x000000000b00720c */ /* 0x000fe40003f06070 */
[----:B--2--5:R-:W-:-:S05]  /*01a0*/  IADD3 R9, PT, PT, R9, R6, RZ ;  /* 0x0000000609097210 */ /* 0x024fca0007ffe0ff */
[----:B------:R0:W-:Y:S06]  /*01b0*/  STG.E desc[UR6][R4.64], R9 ;  /* 0x0000000904007986 */ /* 0x0001ec000c101906 */
[----:B------:R-:W-:Y:S05]  /*01c0*/  @P0 EXIT ;  /* 0x000000000000094d */ /* 0x000fea0003800000 */
[----:B0-----:R-:W-:-:S05]  /*01d0*/  IMAD.WIDE.U32 R4, R11, 0x4, R2 ;  /* 0x000000040b047825 */ /* 0x001fca00078e0002 */
[----:B------:R-:W2:Y:S01]  /*01e0*/  LDG.E R9, desc[UR6][R4.64] ;  /* 0x0000000604097981 */ /* 0x000ea2000c1e1900 */
[----:B------:R-:W-:-:S05]  /*01f0*/  VIADD R11, R7, 0x200 ;  /* 0x00000200070b7836 */ /* 0x000fca0000000000 */
[----:B------:R-:W-:Y:S01]  /*0200*/  ISETP.GE.U32.AND P0, PT, R11, R0, PT ;  /* 0x000000000b00720c */ /* 0x000fe20003f06070 */
[----:B--2---:R-:W-:-:S05]  /*0210*/  IMAD.IADD R9, R9, 0x1, R6 ;  /* 0x0000000109097824 */ /* 0x004fca00078e0206 */
[----:B------:R0:W-:Y:S07]  /*0220*/  STG.E desc[UR6][R4.64], R9 ;  /* 0x0000000904007986 */ /* 0x0001ee000c101906 */
[----:B------:R-:W-:Y:S05]  /*0230*/  @P0 EXIT ;  /* 0x000000000000094d */ /* 0x000fea0003800000 */
[----:B0-----:R-:W-:-:S05]  /*0240*/  IMAD.WIDE.U32 R4, R11, 0x4, R2 ;  /* 0x000000040b047825 */ /* 0x001fca00078e0002 */
[----:B------:R-:W2:Y:S01]  /*0250*/  LDG.E R9, desc[UR6][R4.64] ;  /* 0x0000000604097981 */ /* 0x000ea2000c1e1900 */
[----:B------:R-:W-:-:S04]  /*0260*/  IADD3 R7, PT, PT, R7, 0x300, RZ ;  /* 0x0000030007077810 */ /* 0x000fc80007ffe0ff */
[----:B------:R-:W-:Y:S01]  /*0270*/  ISETP.GE.U32.AND P0, PT, R7, R0, PT ;  /* 0x000000000700720c */ /* 0x000fe20003f06070 */
[----:B--2---:R-:W-:-:S05]  /*0280*/  IMAD.IADD R9, R9, 0x1, R6 ;  /* 0x0000000109097824 */ /* 0x004fca00078e0206 */
[----:B------:R0:W-:Y:S07]  /*0290*/  STG.E desc[UR6][R4.64], R9 ;  /* 0x0000000904007986 */ /* 0x0001ee000c101906 */
[----:B------:R-:W-:Y:S05]  /*02a0*/  @P0 EXIT ;  /* 0x000000000000094d */ /* 0x000fea0003800000 */
[----:B------:R-:W-:-:S05]  /*02b0*/  IMAD.WIDE.U32 R2, R7, 0x4, R2 ;  /* 0x0000000407027825 */ /* 0x000fca00078e0002 */
[----:B0-----:R-:W2:Y:S02]  /*02c0*/  LDG.E R5, desc[UR6][R2.64] ;  /* 0x0000000602057981 */ /* 0x001ea4000c1e1900 */
[----:B--2---:R-:W-:-:S05]  /*02d0*/  IADD3 R5, PT, PT, R5, R6, RZ ;  /* 0x0000000605057210 */ /* 0x004fca0007ffe0ff */
[----:B------:R-:W-:Y:S01]  /*02e0*/  STG.E desc[UR6][R2.64], R5 ;  /* 0x0000000502007986 */ /* 0x000fe2000c101906 */
[----:B------:R-:W-:Y:S05]  /*02f0*/  EXIT ;  /* 0x000000000000794d */ /* 0x000fea0003800000 */
.L_x_13:
        /* <DEDUP_REMOVED lines=16> */
.L_x_43:


//--------------------- .text._Z11kogge_stonePiS_S_ --------------------------
	.section	.text._Z11kogge_stonePiS_S_,"ax",@progbits
	.align	128
        .global         _Z11kogge_stonePiS_S_
        .type           _Z11kogge_stonePiS_S_,@function
        .size           _Z11kogge_stonePiS_S_,(.L_x_44 - _Z11kogge_stonePiS_S_)
        .other          _Z11kogge_stonePiS_S_,@"STO_CUDA_ENTRY STV_DEFAULT"
_Z11kogge_stonePiS_S_:
.text._Z11kogge_stonePiS_S_:
[----:B------:R-:W-:Y:S08]  /*0000*/  LDC R1, c[0x0][0x37c] ;  /* 0x0000df00ff017b82 */ /* 0x000ff00000000800 */
[----:B------:R-:W0:Y:S01]  /*0010*/  LDC.64 R2, c[0x0][0x390] ;  /* 0x0000e400ff027b82 */ /* 0x000e220000000a00 */
[----:B------:R-:W0:Y:S07]  /*0020*/  LDCU.64 UR8, c[0x0][0x358] ;  /* 0x00006b00ff0877ac */ /* 0x000e2e0008000a00 */
[----:B------:R-:W1:Y:S01]  /*0030*/  LDC.64 R4, c[0x0][0x380] ;  /* 0x0000e000ff047b82 */ /* 0x000e620000000a00 */
[----:B------:R-:W2:Y:S07]  /*0040*/  S2R R11, SR_TID.X ;  /* 0x00000000000b7919 */ /* 0x000eae0000002100 */
[----:B------:R-:W3:Y:S01]  /*0050*/  S2UR UR7, SR_CTAID.X ;  /* 0x00000000000779c3 */ /* 0x000ee20000002500 */
[----:B0-----:R-:W4:Y:S07]  /*0060*/  LDG.E R10, desc[UR8][R2.64] ;  /* 0x00000008020a7981 */ /* 0x001f2e000c1e1900 */
[----:B------:R-:W0:Y:S01]  /*0070*/  LDC.64 R8, c[0x0][0x388] ;  /* 0x0000e200ff087b82 */ /* 0x000e220000000a00 */
[----:B-1----:R-:W5:Y:S01]  /*0080*/  LDG.E R0, desc[UR8][R4.64] ;  /* 0x0000000804007981 */ /* 0x002f62000c1e1900 */
[----:B---3--:R-:W-:-:S06]  /*0090*/  USHF.L.U32 UR6, UR7, 0xa, URZ ;  /* 0x0000000a07067899 */ /* 0x008fcc00080006ff */
[----:B--2---:R-:W-:-:S05]  /*00a0*/  LOP3.LUT R13, R11, UR6, RZ, 0xfc, !PT ;  /* 0x000000060b0d7c12 */ /* 0x004fca000f8efcff */
[----:B----4-:R-:W-:-:S04]  /*00b0*/  IMAD.IADD R13, R10, 0x1, R13 ;  /* 0x000000010a0d7824 */ /* 0x010fc800078e020d */
[C---:B------:R-:W-:Y:S02]  /*00c0*/  VIADD R15, R13.reuse, 0x100 ;  /* 0x000001000d0f7836 */ /* 0x040fe40000000000 */
[C---:B------:R-:W-:Y:S02]  /*00d0*/  VIADD R17, R13.reuse, 0x200 ;  /* 0x000002000d117836 */ /* 0x040fe40000000000 */
[C---:B------:R-:W-:Y:S01]  /*00e0*/  VIADD R19, R13.reuse, 0x300 ;  /* 0x000003000d137836 */ /* 0x040fe20000000000 */
[CC--:B-----5:R-:W-:Y:S01]  /*00f0*/  ISETP.GE.U32.AND P0, PT, R13.reuse, R0.reuse, PT ;  /* 0x000000000d00720c */ /* 0x0e0fe20003f06070 */
[--C-:B0-----:R-:W-:Y:S01]  /*0100*/  IMAD.WIDE.U32 R6, R13, 0x4, R8.reuse ;  /* 0x000000040d067825 */ /* 0x101fe200078e0008 */
[-C--:B------:R-:W-:Y:S02]  /*0110*/  ISETP.GE.U32.AND P1, PT, R15, R0.reuse, PT ;  /* 0x000000000f00720c */ /* 0x080fe40003f26070 */
[-C--:B------:R-:W-:Y:S01]  /*0120*/  ISETP.GE.U32.AND P2, PT, R17, R0.reuse, PT ;  /* 0x000000001100720c */ /* 0x080fe20003f46070 */
[----:B------:R-:W-:Y:S01]  /*0130*/  IMAD.WIDE.U32 R4, R15, 0x4, R8 ;  /* 0x000000040f047825 */ /* 0x000fe200078e0008 */
[----:B------:R-:W-:-:S03]  /*0140*/  ISETP.GE.U32.AND P3, PT, R19, R0, PT ;  /* 0x000000001300720c */ /* 0x000fc60003f66070 */
[----:B------:R-:W-:-:S04]  /*0150*/  IMAD.WIDE.U32 R2, R17, 0x4, R8 ;  /* 0x0000000411027825 */ /* 0x000fc800078e0008 */
[----:B------:R-:W-:Y:S01]  /*0160*/  IMAD.WIDE.U32 R8, R19, 0x4, R8 ;  /* 0x0000000413087825 */ /* 0x000fe200078e0008 */
[----:B------:R-:W2:Y:S04]  /*0170*/  @!P0 LDG.E R21, desc[UR8][R6.64] ;  /* 0x0000000806158981 */ /* 0x000ea8000c1e1900 */
[----:B------:R-:W3:Y:S04]  /*0180*/  @!P1 LDG.E R23, desc[UR8][R4.64] ;  /* 0x0000000804179981 */ /* 0x000ee8000c1e1900 */
[----:B------:R-:W4:Y:S04]  /*0190*/  @!P2 LDG.E R25, desc[UR8][R2.64] ;  /* 0x000000080219a981 */ /* 0x000f28000c1e1900 */
[----:B------:R-:W5:Y:S01]  /*01a0*/  @!P3 LDG.E R27, desc[UR8][R8.64] ;  /* 0x00000008081bb981 */ /* 0x000f62000c1e1900 */
[----:B------:R-:W0:Y:S01]  /*01b0*/  S2UR UR5, SR_CgaCtaId ;  /* 0x00000000000579c3 */ /* 0x000e220000008800 */
[----:B------:R-:W-:-:S02]  /*01c0*/  UMOV UR4, 0x400 ;  /* 0x0000040000047882 */ /* 0x000fc40000000000 */
[----:B0-----:R-:W-:-:S06]  /*01d0*/  ULEA UR4, UR5, UR4, 0x18 ;  /* 0x0000000405047291 */ /* 0x001fcc000f8ec0ff */
[----:B------:R-:W-:Y:S01]  /*01e0*/  LEA R12, R11, UR4, 0x2 ;  /* 0x000000040b0c7c11 */ /* 0x000fe2000f8e10ff */
[----:B------:R-:W-:-:S04]  /*01f0*/  UMOV UR4, URZ ;  /* 0x000000ff00047c82 */ /* 0x000fc80008000000 */
[----:B------:R-:W-:Y:S01]  /*0200*/  IMAD.MOV.U32 R16, RZ, RZ, R12 ;  /* 0x000000ffff107224 */ /* 0x000fe200078e000c */
[----:B--2---:R0:W-:Y:S01]  /*0210*/  @!P0 STS [R12], R21 ;  /* 0x000000150c008388 */ /* 0x0041e20000000800 */
[----:B------:R-:W-:-:S03]  /*0220*/  ISETP.NE.AND P0, PT, R11, RZ, PT ;  /* 0x000000ff0b00720c */ /* 0x000fc60003f05270 */
[----:B---3--:R0:W-:Y:S04]  /*0230*/  @!P1 STS [R12+0x400], R23 ;  /* 0x000400170c009388 */ /* 0x0081e80000000800 */
[----:B----4-:R0:W-:Y:S04]  /*0240*/  @!P2 STS [R12+0x800], R25 ;  /* 0x000800190c00a388 */ /* 0x0101e80000000800 */
[----:B-----5:R0:W-:Y:S01]  /*0250*/  @!P3 STS [R12+0xc00], R27 ;  /* 0x000c001b0c00b388 */ /* 0x0201e20000000800 */
[----:B------:R-:W-:Y:S06]  /*0260*/  BAR.SYNC.DEFER_BLOCKING 0x0 ;  /* 0x0000000000007b1d */ /* 0x000fec0000010000 */
.L_x_14:
[----:B------:R-:W-:Y:S01]  /*0270*/  @P0 LDS R14, [R16+-0x4] ;  /* 0xfffffc00100e0984 */ /* 0x000fe20000000800 */
[----:B------:R-:W-:Y:S01]  /*0280*/  BAR.SYNC.DEFER_BLOCKING 0x0 ;  /* 0x0000000000007b1d */ /* 0x000fe20000010000 */
[C---:B------:R-:W-:Y:S02]  /*0290*/  ISETP.NE.AND P0, PT, R11.reuse, RZ, PT ;  /* 0x000000ff0b00720c */ /* 0x040fe40003f05270 */
[C---:B------:R-:W-:Y:S02]  /*02a0*/  ISETP.GE.U32.AND P1, PT, R11.reuse, 0x2, PT ;  /* 0x000000020b00780c */ /* 0x040fe40003f26070 */
[----:B------:R-:W-:Y:S01]  /*02b0*/  ISETP.GE.U32.AND P2, PT, R11, 0x4, PT ;  /* 0x000000040b00780c */ /* 0x000fe20003f46070 */
[----:B------:R-:W-:Y:S01]  /*02c0*/  UMOV UR5, UR4 ;  /* 0x0000000400057c82 */ /* 0x000fe20008000000 */
[----:B------:R-:W-:Y:S02]  /*02d0*/  UIADD3 UR4, UPT, UPT, UR4, 0x100, URZ ;  /* 0x0000010004047890 */ /* 0x000fe4000fffe0ff */
[----:B------:R-:W-:-:S05]  /*02e0*/  UISETP.GE.U32.AND UP0, UPT, UR5, 0x300, UPT ;  /* 0x000003000500788c */ /* 0x000fca000bf06070 */
[----:B0-----:R-:W0:Y:S02]  /*02f0*/  @P0 LDS R21, [R16] ;  /* 0x0000000010150984 */ /* 0x001e240000000800 */
[----:B0-----:R-:W-:-:S05]  /*0300*/  @P0 IADD3 R21, PT, PT, R14, R21, RZ ;  /* 0x000000150e150210 */ /* 0x001fca0007ffe0ff */
[----:B------:R-:W-:Y:S01]  /*0310*/  @P0 STS [R16], R21 ;  /* 0x0000001510000388 */ /* 0x000fe20000000800 */
[----:B------:R-:W-:Y:S06]  /*0320*/  BAR.SYNC.DEFER_BLOCKING 0x0 ;  /* 0x0000000000007b1d */ /* 0x000fec0000010000 */
[----:B------:R-:W-:Y:S02]  /*0330*/  @P1 LDS R14, [R16+-0x8] ;  /* 0xfffff800100e1984 */ /* 0x000fe40000000800 */
[----:B------:R-:W-:Y:S06]  /*0340*/  BAR.SYNC.DEFER_BLOCKING 0x0 ;  /* 0x0000000000007b1d */ /* 0x000fec0000010000 */
[----:B------:R-:W0:Y:S02]  /*0350*/  @P1 LDS R23, [R16] ;  /* 0x0000000010171984 */ /* 0x000e240000000800 */
[----:B0-----:R-:W-:-:S05]  /*0360*/  @P1 IMAD.IADD R23, R14, 0x1, R23 ;  /* 0x000000010e171824 */ /* 0x001fca00078e0217 */
[----:B------:R-:W-:Y:S01]  /*0370*/  @P1 STS [R16], R23 ;  /* 0x0000001710001388 */ /* 0x000fe20000000800 */
[----:B------:R-:W-:Y:S01]  /*0380*/  BAR.SYNC.DEFER_BLOCKING 0x0 ;  /* 0x0000000000007b1d */ /* 0x000fe20000010000 */
[----:B------:R-:W-:-:S05]  /*0390*/  ISETP.GE.U32.AND P1, PT, R11, 0x8, PT ;  /* 0x000000080b00780c */ /* 0x000fca0003f26070 */
        /* <DEDUP_REMOVED lines=24> */
[----:B0-----:R-:W-:-:S05]  /*0520*/  @P1 IADD3 R23, PT, PT, R14, R23, RZ ;  /* 0x000000170e171210 */ /* 0x001fca0007ffe0ff */
        /* <DEDUP_REMOVED lines=8> */
[----:B------:R-:W-:Y:S06]  /*05b0*/  BAR.SYNC.DEFER_BLOCKING 0x0 ;  /* 0x0000000000007b1d */ /* 0x000fec0000010000 */
[----:B------:R-:W-:Y:S02]  /*05c0*/  @P1 LDS R14, [R16+-0x200] ;  /* 0xfffe0000100e1984 */ /* 0x000fe40000000800 */
[----:B------:R-:W-:Y:S06]  /*05d0*/  BAR.SYNC.DEFER_BLOCKING 0x0 ;  /* 0x0000000000007b1d */ /* 0x000fec0000010000 */
[----:B------:R-:W0:Y:S02]  /*05e0*/  @P1 LDS R23, [R16] ;  /* 0x0000000010171984 */ /* 0x000e240000000800 */
[----:B0-----:R-:W-:-:S05]  /*05f0*/  @P1 IMAD.IADD R23, R14, 0x1, R23 ;  /* 0x000000010e171824 */ /* 0x001fca00078e0217 */
[----:B------:R0:W-:Y:S02]  /*0600*/  @P1 STS [R16], R23 ;  /* 0x0000001710001388 */ /* 0x0001e40000000800 */
[----:B0-----:R-:W-:Y:S01]  /*0610*/  VIADD R16, R16, 0x400 ;  /* 0x0000040010107836 */ /* 0x001fe20000000000 */
[----:B------:R-:W-:Y:S06]  /*0620*/  BAR.SYNC.DEFER_BLOCKING 0x0 ;  /* 0x0000000000007b1d */ /* 0x000fec0000010000 */
[----:B------:R-:W-:Y:S05]  /*0630*/  BRA.U !UP0, `(.L_x_14) ;  /* 0xfffffffd080c7547 */ /* 0x000fea000b83ffff */
[----:B------:R-:W0:Y:S01]  /*0640*/  S2UR UR5, SR_CgaCtaId ;  /* 0x00000000000579c3 */ /* 0x000e220000008800 */
[----:B------:R-:W-:Y:S01]  /*0650*/  UMOV UR4, 0x400 ;  /* 0x0000040000047882 */ /* 0x000fe20000000000 */
[----:B------:R-:W-:Y:S01]  /*0660*/  LDS R21, [R12+0x400] ;  /* 0x000400000c157984 */ /* 0x000fe20000000800 */
[-C--:B------:R-:W-:Y:S02]  /*0670*/  ISETP.GE.U32.AND P1, PT, R13, R0.reuse, PT ;  /* 0x000000000d00720c */ /* 0x080fe40003f26070 */
[-C--:B------:R-:W-:Y:S02]  /*0680*/  ISETP.GE.U32.AND P2, PT, R15, R0.reuse, PT ;  /* 0x000000000f00720c */ /* 0x080fe40003f46070 */
[-C--:B------:R-:W-:Y:S02]  /*0690*/  ISETP.GE.U32.AND P3, PT, R17, R0.reuse, PT ;  /* 0x000000001100720c */ /* 0x080fe40003f66070 */
[----:B------:R-:W-:Y:S02]  /*06a0*/  ISETP.GE.U32.AND P4, PT, R19, R0, PT ;  /* 0x000000001300720c */ /* 0x000fe40003f86070 */
[----:B------:R-:W-:Y:S01]  /*06b0*/  ISETP.NE.AND P0, PT, R11, RZ, PT ;  /* 0x000000ff0b00720c */ /* 0x000fe20003f05270 */
[----:B0-----:R-:W-:-:S09]  /*06c0*/  ULEA UR4, UR5, UR4, 0x18 ;  /* 0x0000000405047291 */ /* 0x001fd2000f8ec0ff */
[----:B------:R-:W0:Y:S02]  /*06d0*/  LDS R14, [UR4+0x3fc] ;  /* 0x0003fc04ff0e7984 */ /* 0x000e240008000800 */
[----:B0-----:R-:W-:-:S05]  /*06e0*/  IMAD.IADD R21, R14, 0x1, R21 ;  /* 0x000000010e157824 */ /* 0x001fca00078e0215 */
[----:B------:R-:W-:Y:S01]  /*06f0*/  STS [R12+0x400], R21 ;  /* 0x000400150c007388 */ /* 0x000fe20000000800 */
[----:B------:R-:W-:Y:S06]  /*0700*/  BAR.SYNC.DEFER_BLOCKING 0x0 ;  /* 0x0000000000007b1d */ /* 0x000fec0000010000 */
[----:B------:R-:W-:Y:S04]  /*0710*/  LDS R14, [UR4+0x7fc] ;  /* 0x0007fc04ff0e7984 */ /* 0x000fe80008000800 */
[----:B------:R-:W0:Y:S02]  /*0720*/  LDS R23, [R12+0x800] ;  /* 0x000800000c177984 */ /* 0x000e240000000800 */
[----:B0-----:R-:W-:-:S05]  /*0730*/  IADD3 R23, PT, PT, R14, R23, RZ ;  /* 0x000000170e177210 */ /* 0x001fca0007ffe0ff */
[----:B------:R-:W-:Y:S01]  /*0740*/  STS [R12+0x800], R23 ;  /* 0x000800170c007388 */ /* 0x000fe20000000800 */
[----:B------:R-:W-:Y:S06]  /*0750*/  BAR.SYNC.DEFER_BLOCKING 0x0 ;  /* 0x0000000000007b1d */ /* 0x000fec0000010000 */
[----:B------:R-:W-:Y:S04]  /*0760*/  LDS R14, [UR4+0xbfc] ;  /* 0x000bfc04ff0e7984 */ /* 0x000fe80008000800 */
[----:B------:R-:W0:Y:S02]  /*0770*/  LDS R25, [R12+0xc00] ;  /* 0x000c00000c197984 */ /* 0x000e240000000800 */
[----:B0-----:R-:W-:-:S05]  /*0780*/  IMAD.IADD R25, R14, 0x1, R25 ;  /* 0x000000010e197824 */ /* 0x001fca00078e0219 */
[----:B------:R-:W-:Y:S01]  /*0790*/  STS [R12+0xc00], R25 ;  /* 0x000c00190c007388 */ /* 0x000fe20000000800 */
[----:B------:R-:W-:Y:S06]  /*07a0*/  BAR.SYNC.DEFER_BLOCKING 0x0 ;  /* 0x0000000000007b1d */ /* 0x000fec0000010000 */
[----:B------:R-:W0:Y:S04]  /*07b0*/  @!P1 LDS R13, [R12] ;  /* 0x000000000c0d9984 */ /* 0x000e280000000800 */
[----:B------:R-:W1:Y:S04]  /*07c0*/  @!P2 LDS R15, [R12+0x400] ;  /* 0x000400000c0fa984 */ /* 0x000e680000000800 */
[----:B------:R-:W2:Y:S04]  /*07d0*/  @!P3 LDS R17, [R12+0x800] ;  /* 0x000800000c11b984 */ /* 0x000ea80000000800 */
[----:B------:R-:W3:Y:S04]  /*07e0*/  @!P4 LDS R19, [R12+0xc00] ;  /* 0x000c00000c13c984 */ /* 0x000ee80000000800 */
[----:B0-----:R0:W-:Y:S04]  /*07f0*/  @!P1 STG.E desc[UR8][R6.64], R13 ;  /* 0x0000000d06009986 */ /* 0x0011e8000c101908 */
[----:B-1----:R0:W-:Y:S04]  /*0800*/  @!P2 STG.E desc[UR8][R4.64], R15 ;  /* 0x0000000f0400a986 */ /* 0x0021e8000c101908 */
[----:B--2---:R0:W-:Y:S04]  /*0810*/  @!P3 STG.E desc[UR8][R2.64], R17 ;  /* 0x000000110200b986 */ /* 0x0041e8000c101908 */
[----:B---3--:R0:W-:Y:S01]  /*0820*/  @!P4 STG.E desc[UR8][R8.64], R19 ;  /* 0x000000130800c986 */ /* 0x0081e2000c101908 */
[----:B------:R-:W-:Y:S06]  /*0830*/  BAR.SYNC.DEFER_BLOCKING 0x0 ;  /* 0x0000000000007b1d */ /* 0x000fec0000010000 */
[----:B------:R-:W-:Y:S05]  /*0840*/  @P0 EXIT ;  /* 0x000000000000094d */ /* 0x000fea0003800000 */
[----:B------:R-:W-:-:S04]  /*0850*/  VIADD R10, R10, UR6 ;  /* 0x000000060a0a7c36 */ /* 0x000fc80008000000 */
[----:B0-----:R-:W-:-:S05]  /*0860*/  VIADD R3, R10, 0x400 ;  /* 0x000004000a037836 */ /* 0x001fca0000000000 */
[----:B------:R-:W-:-:S13]  /*0870*/  ISETP.GT.U32.AND P0, PT, R3, R0, PT ;  /* 0x000000000300720c */ /* 0x000fda0003f04070 */
[----:B------:R-:W0:Y:S01]  /*0880*/  @!P0 LDS R5, [UR4+0xffc] ;  /* 0x000ffc04ff058984 */ /* 0x000e220008000800 */
[----:B------:R-:W1:Y:S01]  /*0890*/  @!P0 LDC.64 R2, c[0x0][0x388] ;  /* 0x0000e200ff028b82 */ /* 0x000e620000000a00 */
[----:B------:R-:W-:-:S05]  /*08a0*/  @!P0 IADD3 R7, PT, PT, R0, UR7, RZ ;  /* 0x0000000700078c10 */ /* 0x000fca000fffe0ff */
[----:B-1----:R-:W-:-:S05]  /*08b0*/  @!P0 IMAD.WIDE.U32 R2, R7, 0x4, R2 ;  /* 0x0000000407028825 */ /* 0x002fca00078e0002 */
[----:B0-----:R0:W-:Y:S01]  /*08c0*/  @!P0 STG.E desc[UR8][R2.64], R5 ;  /* 0x0000000502008986 */ /* 0x0011e2000c101908 */
[----:B------:R-:W-:Y:S05]  /*08d0*/  @!P0 EXIT ;  /* 0x000000000000894d */ /* 0x000fea0003800000 */
[----:B0-----:R-:W-:Y:S01]  /*08e0*/  LOP3.LUT R3, RZ, R10, RZ, 0x33, !PT ;  /* 0x0000000aff037212 */ /* 0x001fe200078e33ff */
[----:B------:R-:W-:-:S04]  /*08f0*/  VIADD R7, R0, UR7 ;  /* 0x0000000700077c36 */ /* 0x000fc80008000000 */
[----:B------:R-:W-:-:S05]  /*0900*/  IMAD.IADD R3, R0, 0x1, R3 ;  /* 0x0000000100037824 */ /* 0x000fca00078e0203 */
[----:B------:R-:W-:Y:S02]  /*0910*/  LEA R4, R3, UR4, 0x2 ;  /* 0x0000000403047c11 */ /* 0x000fe4000f8e10ff */
[----:B------:R-:W0:Y:S03]  /*0920*/  LDC.64 R2, c[0x0][0x388] ;  /* 0x0000e200ff027b82 */ /* 0x000e260000000a00 */
[----:B------:R-:W1:Y:S01]  /*0930*/  LDS R5, [R4] ;  /* 0x0000000004057984 */ /* 0x000e620000000800 */
[----:B0-----:R-:W-:-:S05]  /*0940*/  IMAD.WIDE.U32 R2, R7, 0x4, R2 ;  /* 0x0000000407027825 */ /* 0x001fca00078e0002 */
[----:B-1----:R-:W-:Y:S01]  /*0950*/  STG.E desc[UR8][R2.64], R5 ;  /* 0x0000000502007986 */ /* 0x002fe2000c101908 */
[----:B------:R-:W-:Y:S05]  /*0960*/  EXIT ;  /* 0x000000000000794d */ /* 0x000fea0003800000 */
.L_x_15:
        /* <DEDUP_REMOVED lines=9> */
.L_x_44:


//--------------------- .text._Z9downsweepPiS_S_S_ --------------------------
	.section	.text._Z9downsweepPiS_S_S_,"ax",@progbits
	.align	128
        .global         _Z9downsweepPiS_S_S_
        .type           _Z9downsweepPiS_S_S_,@function
        .size           _Z9downsweepPiS_S_S_,(.L_x_45 - _Z9downsweepPiS_S_S_)
        .other          _Z9downsweepPiS_S_S_,@"STO_CUDA_ENTRY STV_DEFAULT"
_Z9downsweepPiS_S_S_:
.text._Z9downsweepPiS_S_S_:
[----:B------:R-:W-:Y:S01]  /*0000*/  LDC R1, c[0x0][0x37c] ;  /* 0x0000df00ff017b82 */ /* 0x000fe20000000800 */
[----:B------:R-:W0:Y:S07]  /*0010*/  S2R R21, SR_CTAID.X ;  /* 0x0000000000157919 */ /* 0x000e2e0000002500 */
[----:B------:R-:W1:Y:S01]  /*0020*/  LDC.64 R2, c[0x0][0x398] ;  /* 0x0000e600ff027b82 */ /* 0x000e620000000a00 */
[----:B------:R-:W2:Y:S01]  /*0030*/  LDCU.64 UR6, c[0x0][0x358] ;  /* 0x00006b00ff0677ac */ /* 0x000ea20008000a00 */
[----:B------:R-:W-:Y:S01]  /*0040*/  IMAD.MOV.U32 R13, RZ, RZ, 0x58 ;  /* 0x00000058ff0d7424 */ /* 0x000fe200078e00ff */
[----:B------:R-:W3:Y:S05]  /*0050*/  S2R R0, SR_TID.X ;  /* 0x0000000000007919 */ /* 0x000eea0000002100 */
[----:B------:R-:W4:Y:S01]  /*0060*/  LDC.64 R4, c[0x0][0x380] ;  /* 0x0000e000ff047b82 */ /* 0x000f220000000a00 */
[----:B0-----:R-:W-:-:S02]  /*0070*/  IMAD.SHL.U32 R11, R21, 0x400, RZ ;  /* 0x00000400150b7824 */ /* 0x001fc400078e00ff */
[----:B-1----:R-:W-:-:S04]  /*0080*/  IMAD.WIDE.U32 R2, R21, 0x4, R2 ;  /* 0x0000000415027825 */ /* 0x002fc800078e0002 */
[----:B---3--:R-:W-:Y:S01]  /*0090*/  IMAD R7, R0, 0x4, R11 ;  /* 0x0000000400077824 */ /* 0x008fe200078e020b */
[----:B--2---:R0:W-:Y:S03]  /*00a0*/  STG.E desc[UR6][R2.64], R13 ;  /* 0x0000000d02007986 */ /* 0x0041e6000c101906 */
[----:B----4-:R-:W-:-:S05]  /*00b0*/  IMAD.WIDE R4, R7, 0x4, R4 ;  /* 0x0000000407047825 */ /* 0x010fca00078e0204 */
[----:B------:R-:W2:Y:S04]  /*00c0*/  LDG.E R6, desc[UR6][R4.64] ;  /* 0x0000000604067981 */ /* 0x000ea8000c1e1900 */
[----:B------:R-:W2:Y:S04]  /*00d0*/  LDG.E R7, desc[UR6][R4.64+0x4] ;  /* 0x0000040604077981 */ /* 0x000ea8000c1e1900 */
[----:B------:R-:W2:Y:S04]  /*00e0*/  LDG.E R8, desc[UR6][R4.64+0x8] ;  /* 0x0000080604087981 */ /* 0x000ea8000c1e1900 */
[----:B------:R1:W3:Y:S01]  /*00f0*/  LDG.E R9, desc[UR6][R4.64+0xc] ;  /* 0x00000c0604097981 */ /* 0x0002e2000c1e1900 */
[----:B------:R-:W4:Y:S01]  /*0100*/  S2UR UR5, SR_CgaCtaId ;  /* 0x00000000000579c3 */ /* 0x000f220000008800 */
[----:B------:R-:W-:Y:S01]  /*0110*/  UMOV UR4, 0x400 ;  /* 0x0000040000047882 */ /* 0x000fe20000000000 */
[C---:B------:R-:W-:Y:S01]  /*0120*/  VIADD R22, R0.reuse, 0x1 ;  /* 0x0000000100167836 */ /* 0x040fe20000000000 */
[----:B------:R-:W-:Y:S01]  /*0130*/  LOP3.LUT P0, R12, R0, 0x1, RZ, 0xc0, !PT ;  /* 0x00000001000c7812 */ /* 0x000fe2000780c0ff */
[----:B------:R-:W-:Y:S03]  /*0140*/  BSSY.RECONVERGENT B0, `(.L_x_16) ;  /* 0x000005b000007945 */ /* 0x000fe60003800200 */
[----:B------:R-:W-:Y:S01]  /*0150*/  ISETP.NE.U32.AND P1, PT, R12, 0x1, PT ;  /* 0x000000010c00780c */ /* 0x000fe20003f25070 */
[----:B-1----:R-:W-:-:S04]  /*0160*/  VIADD R4, R0, 0x100 ;  /* 0x0000010000047836 */ /* 0x002fc80000000000 */
[----:B------:R-:W-:-:S05]  /*0170*/  IMAD.SHL.U32 R5, R4, 0x2, RZ ;  /* 0x0000000204057824 */ /* 0x000fca00078e00ff */
[----:B------:R-:W-:Y:S02]  /*0180*/  LOP3.LUT R15, R5, 0xffc, RZ, 0xc0, !PT ;  /* 0x00000ffc050f7812 */ /* 0x000fe400078ec0ff */
[----:B------:R-:W-:Y:S02]  /*0190*/  VOTE.ANY R5, PT, !P0 ;  /* 0x0000000000057806 */ /* 0x000fe400040e0100 */
[----:B0-----:R-:W-:Y:S01]  /*01a0*/  LOP3.LUT P0, R13, R0, 0x3, RZ, 0xc0, !PT ;  /* 0x00000003000d7812 */ /* 0x001fe2000780c0ff */
[----:B----4-:R-:W-:-:S06]  /*01b0*/  ULEA UR4, UR5, UR4, 0x18 ;  /* 0x0000000405047291 */ /* 0x010fcc000f8ec0ff */
[----:B------:R-:W-:-:S05]  /*01c0*/  LEA R10, R0, UR4, 0x2 ;  /* 0x00000004000a7c11 */ /* 0x000fca000f8e10ff */
[----:B------:R-:W-:Y:S01]  /*01d0*/  STS [R10], RZ ;  /* 0x000000ff0a007388 */ /* 0x000fe20000000800 */
[----:B--2---:R-:W-:Y:S01]  /*01e0*/  IADD3 R6, PT, PT, R8, R6, R7 ;  /* 0x0000000608067210 */ /* 0x004fe20007ffe007 */
[----:B------:R-:W-:Y:S01]  /*01f0*/  IMAD.SHL.U32 R7, R22, 0x4, RZ ;  /* 0x0000000416077824 */ /* 0x000fe200078e00ff */
[----:B------:R-:W-:-:S03]  /*0200*/  SHF.R.U32.HI R8, RZ, 0x1, R4 ;  /* 0x00000001ff087819 */ /* 0x000fc60000011604 */
[----:B---3--:R-:W-:Y:S01]  /*0210*/  IMAD.IADD R9, R6, 0x1, R9 ;  /* 0x0000000106097824 */ /* 0x008fe200078e0209 */
[----:B------:R-:W-:-:S04]  /*0220*/  LOP3.LUT R7, R7, 0x3fc, RZ, 0xc0, !PT ;  /* 0x000003fc07077812 */ /* 0x000fc800078ec0ff */
[----:B------:R0:W-:Y:S01]  /*0230*/  STS [R10+0x400], R9 ;  /* 0x000400090a007388 */ /* 0x0001e20000000800 */
[----:B------:R-:W-:Y:S01]  /*0240*/  BAR.SYNC.DEFER_BLOCKING 0x0 ;  /* 0x0000000000007b1d */ /* 0x000fe20000010000 */
[----:B0-----:R-:W-:-:S05]  /*0250*/  LOP3.LUT R9, R8, 0x3fc, RZ, 0xc0, !PT ;  /* 0x000003fc08097812 */ /* 0x001fca00078ec0ff */
[----:B------:R-:W-:Y:S04]  /*0260*/  LDS R7, [R7+UR4+0x400] ;  /* 0x0004000407077984 */ /* 0x000fe80008000800 */
[----:B------:R-:W0:Y:S02]  /*0270*/  LDS R6, [R10+0x400] ;  /* 0x000400000a067984 */ /* 0x000e240000000800 */
[----:B0-----:R-:W-:Y:S01]  /*0280*/  @P1 IMAD.IADD R6, R7, 0x1, R6 ;  /* 0x0000000107061824 */ /* 0x001fe200078e0206 */
[----:B------:R-:W-:-:S04]  /*0290*/  LOP3.LUT R7, R4, 0x7fc, RZ, 0xc0, !PT ;  /* 0x000007fc04077812 */ /* 0x000fc800078ec0ff */
[----:B------:R-:W-:Y:S01]  /*02a0*/  @P1 STS [R15+UR4], R6 ;  /* 0x000000060f001988 */ /* 0x000fe20008000804 */
[----:B------:R-:W-:Y:S01]  /*02b0*/  LOP3.LUT P1, RZ, R0, 0x3, RZ, 0xc0, !PT ;  /* 0x0000000300ff7812 */ /* 0x000fe2000782c0ff */
[----:B------:R-:W-:Y:S02]  /*02c0*/  NOP ;  /* 0x0000000000007918 */ /* 0x000fe40000000000 */
[----:B------:R-:W0:Y:S02]  /*02d0*/  LDS R5, [R15+UR4+0x4] ;  /* 0x000004040f057984 */ /* 0x000e240008000800 */
[----:B0-----:R-:W-:-:S08]  /*02e0*/  @!P0 IMAD.IADD R6, R6, 0x1, R5 ;  /* 0x0000000106068824 */ /* 0x001fd000078e0205 */
[----:B------:R-:W-:Y:S02]  /*02f0*/  VOTE.ANY R5, PT, !P1 ;  /* 0x0000000000057806 */ /* 0x000fe400048e0100 */
[C---:B------:R-:W-:Y:S01]  /*0300*/  LOP3.LUT P1, RZ, R0.reuse, 0x7, RZ, 0xc0, !PT ;  /* 0x0000000700ff7812 */ /* 0x040fe2000782c0ff */
[----:B------:R-:W-:Y:S01]  /*0310*/  @!P0 STS [R7+UR4], R6 ;  /* 0x0000000607008988 */ /* 0x000fe20008000804 */
[----:B------:R-:W-:Y:S01]  /*0320*/  LOP3.LUT P0, R14, R0, 0x7, RZ, 0xc0, !PT ;  /* 0x00000007000e7812 */ /* 0x000fe2000780c0ff */
[----:B------:R-:W-:Y:S02]  /*0330*/  NOP ;  /* 0x0000000000007918 */ /* 0x000fe40000000000 */
[----:B------:R0:W1:Y:S02]  /*0340*/  LDS R5, [R7+UR4+0x4] ;  /* 0x0000040407057984 */ /* 0x0000640008000800 */
[----:B0-----:R-:W-:-:S04]  /*0350*/  SHF.R.U32.HI R7, RZ, 0x2, R4 ;  /* 0x00000002ff077819 */ /* 0x001fc80000011604 */
[----:B------:R-:W-:-:S04]  /*0360*/  LOP3.LUT R7, R7, 0x1fc, RZ, 0xc0, !PT ;  /* 0x000001fc07077812 */ /* 0x000fc800078ec0ff */
[----:B-1----:R-:W-:Y:S01]  /*0370*/  @!P0 IMAD.IADD R6, R6, 0x1, R5 ;  /* 0x0000000106068824 */ /* 0x002fe200078e0205 */
[----:B------:R-:W-:Y:S02]  /*0380*/  VOTE.ANY R5, PT, !P1 ;  /* 0x0000000000057806 */ /* 0x000fe400048e0100 */
[C---:B------:R-:W-:Y:S02]  /*0390*/  LOP3.LUT P1, RZ, R0.reuse, 0xf, RZ, 0xc0, !PT ;  /* 0x0000000f00ff7812 */ /* 0x040fe4000782c0ff */
[----:B------:R-:W-:Y:S01]  /*03a0*/  @!P0 STS [R9+UR4], R6 ;  /* 0x0000000609008988 */ /* 0x000fe20008000804 */
[----:B------:R-:W-:Y:S01]  /*03b0*/  LOP3.LUT P0, R15, R0, 0xf, RZ, 0xc0, !PT ;  /* 0x0000000f000f7812 */ /* 0x000fe2000780c0ff */
[----:B------:R-:W-:Y:S02]  /*03c0*/  NOP ;  /* 0x0000000000007918 */ /* 0x000fe40000000000 */
[----:B------:R-:W0:Y:S10]  /*03d0*/  LDS R5, [R9+UR4+0x4] ;  /* 0x0000040409057984 */ /* 0x000e340008000800 */
[----:B0-----:R-:W-:Y:S01]  /*03e0*/  @!P0 IMAD.IADD R6, R6, 0x1, R5 ;  /* 0x0000000106068824 */ /* 0x001fe200078e0205 */
[----:B------:R-:W-:-:S04]  /*03f0*/  VOTE.ANY R5, PT, !P1 ;  /* 0x0000000000057806 */ /* 0x000fc800048e0100 */
[----:B------:R-:W-:Y:S01]  /*0400*/  @!P0 STS [R7+UR4], R6 ;  /* 0x0000000607008988 */ /* 0x000fe20008000804 */
[----:B------:R-:W-:-:S03]  /*0410*/  NOP ;  /* 0x0000000000007918 */ /* 0x000fc60000000000 */
[----:B------:R0:W1:Y:S01]  /*0420*/  LDS R23, [R7+UR4+0x4] ;  /* 0x0000040407177984 */ /* 0x0000620008000800 */
[----:B------:R-:W-:Y:S01]  /*0430*/  BAR.SYNC.DEFER_BLOCKING 0x0 ;  /* 0x0000000000007b1d */ /* 0x000fe20000010000 */
[----:B------:R-:W-:Y:S02]  /*0440*/  LOP3.LUT P0, R16, R0, 0x1f, RZ, 0xc0, !PT ;  /* 0x0000001f00107812 */ /* 0x000fe4000780c0ff */
[----:B------:R-:W-:Y:S02]  /*0450*/  SHF.R.U32.HI R5, RZ, 0x5, R4 ;  /* 0x00000005ff057819 */ /* 0x000fe40000011604 */
[----:B------:R-:W-:Y:S02]  /*0460*/  ISETP.NE.AND P1, PT, R16, RZ, PT ;  /* 0x000000ff1000720c */ /* 0x000fe40003f25270 */
[----:B------:R-:W-:Y:S01]  /*0470*/  LEA R9, R5, UR4, 0x2 ;  /* 0x0000000405097c11 */ /* 0x000fe2000f8e10ff */
[----:B0-----:R-:W-:-:S10]  /*0480*/  IMAD.MOV.U32 R7, RZ, RZ, R5 ;  /* 0x000000ffff077224 */ /* 0x001fd400078e0005 */
[----:B------:R-:W-:Y:S02]  /*0490*/  @!P1 SHF.R.U32.HI R7, RZ, 0x6, R4 ;  /* 0x00000006ff079819 */ /* 0x000fe40000011604 */
[----:B------:R-:W0:Y:S02]  /*04a0*/  LDC.64 R4, c[0x0][0x390] ;  /* 0x0000e400ff047b82 */ /* 0x000e240000000a00 */
[----:B------:R-:W-:Y:S01]  /*04b0*/  LEA R25, R7, UR4, 0x2 ;  /* 0x0000000407197c11 */ /* 0x000fe2000f8e10ff */
[----:B-1----:R-:W-:-:S05]  /*04c0*/  @!P0 IMAD.IADD R6, R6, 0x1, R23 ;  /* 0x0000000106068824 */ /* 0x002fca00078e0217 */
[----:B------:R-:W-:Y:S01]  /*04d0*/  @!P0 STS [R9], R6 ;  /* 0x0000000609008388 */ /* 0x000fe20000000800 */
[----:B------:R-:W-:Y:S01]  /*04e0*/  BAR.SYNC.DEFER_BLOCKING 0x0 ;  /* 0x0000000000007b1d */ /* 0x000fe20000010000 */
[----:B------:R-:W-:Y:S01]  /*04f0*/  LOP3.LUT P0, R17, R0, 0x3f, RZ, 0xc0, !PT ;  /* 0x0000003f00117812 */ /* 0x000fe2000780c0ff */
[----:B0-----:R-:W-:-:S03]  /*0500*/  IMAD.WIDE.U32 R4, R21, 0x4, R4 ;  /* 0x0000000415047825 */ /* 0x001fc600078e0004 */
[----:B------:R-:W-:-:S13]  /*0510*/  ISETP.NE.AND P2, PT, R17, RZ, PT ;  /* 0x000000ff1100720c */ /* 0x000fda0003f45270 */
[----:B------:R-:W-:Y:S01]  /*0520*/  @!P2 SHF.R.U32.HI R7, RZ, 0x1, R7 ;  /* 0x00000001ff07a819 */ /* 0x000fe20000011607 */
[----:B------:R0:W1:Y:S03]  /*0530*/  @!P1 LDS R23, [R9+0x4] ;  /* 0x0000040009179984 */ /* 0x0000660000000800 */
[----:B0-----:R-:W-:Y:S01]  /*0540*/  LEA R9, R7, UR4, 0x2 ;  /* 0x0000000407097c11 */ /* 0x001fe2000f8e10ff */
[----:B-1----:R-:W-:-:S05]  /*0550*/  @!P0 IMAD.IADD R6, R6, 0x1, R23 ;  /* 0x0000000106068824 */ /* 0x002fca00078e0217 */
[----:B------:R-:W-:Y:S01]  /*0560*/  @!P0 STS [R25], R6 ;  /* 0x0000000619008388 */ /* 0x000fe20000000800 */
[----:B------:R-:W-:Y:S01]  /*0570*/  BAR.SYNC.DEFER_BLOCKING 0x0 ;  /* 0x0000000000007b1d */ /* 0x000fe20000010000 */
[----:B------:R-:W-:-:S04]  /*0580*/  LOP3.LUT P0, R18, R0, 0x7f, RZ, 0xc0, !PT ;  /* 0x0000007f00127812 */ /* 0x000fc8000780c0ff */
[----:B------:R-:W-:-:S13]  /*0590*/  ISETP.NE.AND P1, PT, R18, RZ, PT ;  /* 0x000000ff1200720c */ /* 0x000fda0003f25270 */
[----:B------:R-:W-:Y:S01]  /*05a0*/  @!P1 SHF.R.U32.HI R7, RZ, 0x1, R7 ;  /* 0x00000001ff079819 */ /* 0x000fe20000011607 */
[----:B------:R-:W0:Y:S02]  /*05b0*/  @!P2 LDS R23, [R25+0x4] ;  /* 0x000004001917a984 */ /* 0x000e240000000800 */
[----:B0-----:R-:W-:-:S05]  /*05c0*/  @!P0 IMAD.IADD R6, R6, 0x1, R23 ;  /* 0x0000000106068824 */ /* 0x001fca00078e0217 */
[----:B------:R-:W-:Y:S01]  /*05d0*/  @!P0 STS [R9], R6 ;  /* 0x0000000609008388 */ /* 0x000fe20000000800 */
[----:B------:R-:W-:Y:S01]  /*05e0*/  BAR.SYNC.DEFER_BLOCKING 0x0 ;  /* 0x0000000000007b1d */ /* 0x000fe20000010000 */
[----:B------:R-:W-:-:S13]  /*05f0*/  LOP3.LUT P0, R19, R0, 0xff, RZ, 0xc0, !PT ;  /* 0x000000ff00137812 */ /* 0x000fda000780c0ff */
[----:B------:R-:W-:Y:S01]  /*0600*/  @!P0 LEA R8, R7, UR4, 0x2 ;  /* 0x0000000407088c11 */ /* 0x000fe2000f8e10ff */
[----:B------:R-:W0:Y:S01]  /*0610*/  @!P1 LDS R23, [R9+0x4] ;  /* 0x0000040009179984 */ /* 0x000e220000000800 */
[----:B------:R-:W-:Y:S01]  /*0620*/  ISETP.NE.AND P1, PT, R0, RZ, PT ;  /* 0x000000ff0000720c */ /* 0x000fe20003f25270 */
[----:B0-----:R-:W-:-:S05]  /*0630*/  @!P0 IMAD.IADD R23, R23, 0x1, R6 ;  /* 0x0000000117178824 */ /* 0x001fca00078e0206 */
[----:B------:R0:W-:Y:S01]  /*0640*/  @!P0 STS [R8], R23 ;  /* 0x0000001708008388 */ /* 0x0001e20000000800 */
[----:B------:R-:W-:Y:S06]  /*0650*/  BAR.SYNC.DEFER_BLOCKING 0x0 ;  /* 0x0000000000007b1d */ /* 0x000fec0000010000 */
[----:B------:R-:W-:Y:S05]  /*0660*/  @P1 BRA `(.L_x_17) ;  /* 0x0000000000201947 */ /* 0x000fea0003800000 */
[----:B------:R-:W1:Y:S01]  /*0670*/  LDS R9, [UR4+0x4] ;  /* 0x00000404ff097984 */ /* 0x000e620008000800 */
[----:B------:R-:W-:-:S13]  /*0680*/  ISETP.NE.AND P0, PT, R21, RZ, PT ;  /* 0x000000ff1500720c */ /* 0x000fda0003f05270 */
[----:B------:R-:W2:Y:S01]  /*0690*/  @!P0 LDC.64 R6, c[0x0][0x398] ;  /* 0x0000e600ff068b82 */ /* 0x000ea20000000a00 */
[----:B0-----:R-:W-:Y:S02]  /*06a0*/  @!P0 IMAD.MOV.U32 R23, RZ, RZ, 0x50 ;  /* 0x00000050ff178424 */ /* 0x001fe400078e00ff */
[----:B------:R-:W-:-:S03]  /*06b0*/  @P0 IMAD.MOV.U32 R25, RZ, RZ, 0x41 ;  /* 0x00000041ff190424 */ /* 0x000fc600078e00ff */
[----:B--2---:R2:W-:Y:S04]  /*06c0*/  @!P0 STG.E desc[UR6][R6.64], R23 ;  /* 0x0000001706008986 */ /* 0x0045e8000c101906 */
[----:B------:R2:W-:Y:S04]  /*06d0*/  @P0 STG.E desc[UR6][R2.64], R25 ;  /* 0x0000001902000986 */ /* 0x0005e8000c101906 */
[----:B-1----:R2:W-:Y:S02]  /*06e0*/  STG.E desc[UR6][R4.64], R9 ;  /* 0x0000000904007986 */ /* 0x0025e4000c101906 */
.L_x_17:
[----:B------:R-:W-:Y:S05]  /*06f0*/  BSYNC.RECONVERGENT B0 ;  /* 0x0000000000007941 */ /* 0x000fea0003800200 */
.L_x_16:
[----:B------:R-:W-:Y:S01]  /*0700*/  BAR.SYNC.DEFER_BLOCKING 0x0 ;  /* 0x0000000000007b1d */ /* 0x000fe20000010000 */
[----:B------:R-:W-:Y:S01]  /*0710*/  ISETP.NE.AND P0, PT, R21, RZ, PT ;  /* 0x000000ff1500720c */ /* 0x000fe20003f05270 */
[----:B------:R-:W-:Y:S01]  /*0720*/  IMAD.MOV.U32 R20, RZ, RZ, RZ ;  /* 0x000000ffff147224 */ /* 0x000fe200078e00ff */
[----:B------:R-:W-:-:S11]  /*0730*/  LOP3.LUT R22, R22, 0xff, RZ, 0xc0, !PT ;  /* 0x000000ff16167812 */ /* 0x000fd600078ec0ff */
[----:B------:R-:W-:Y:S05]  /*0740*/  @!P0 BRA `(.L_x_18) ;  /* 0x00000000007c8947 */ /* 0x000fea0003800000 */
[----:B--2---:R-:W1:Y:S01]  /*0750*/  LDC.64 R6, c[0x0][0x390] ;  /* 0x0000e400ff067b82 */ /* 0x004e620000000a00 */
[----:B------:R-:W-:Y:S01]  /*0760*/  BSSY.RECONVERGENT B0, `(.L_x_18) ;  /* 0x000001d000007945 */ /* 0x000fe20003800200 */
[----:B------:R-:W-:Y:S01]  /*0770*/  IMAD.MOV.U32 R20, RZ, RZ, RZ ;  /* 0x000000ffff147224 */ /* 0x000fe200078e00ff */
[----:B------:R-:W-:-:S06]  /*0780*/  UMOV UR5, 0x1 ;  /* 0x0000000100057882 */ /* 0x000fcc0000000000 */
.L_x_22:
[----:B0-----:R-:W0:Y:S01]  /*0790*/  LDC.64 R8, c[0x0][0x398] ;  /* 0x0000e600ff087b82 */ /* 0x001e220000000a00 */
[----:B------:R-:W-:-:S04]  /*07a0*/  VIADD R23, R21, -UR5 ;  /* 0x8000000515177c36 */ /* 0x000fc80008000000 */
[----:B0-----:R-:W-:-:S06]  /*07b0*/  IMAD.WIDE.U32 R8, R23, 0x4, R8 ;  /* 0x0000000417087825 */ /* 0x001fcc00078e0008 */
[----:B------:R-:W2:Y:S02]  /*07c0*/  LDG.E R8, desc[UR6][R8.64] ;  /* 0x0000000608087981 */ /* 0x000ea4000c1e1900 */
[----:B--2---:R-:W-:-:S13]  /*07d0*/  ISETP.NE.AND P0, PT, R8, 0x41, PT ;  /* 0x000000410800780c */ /* 0x004fda0003f05270 */
[----:B------:R-:W-:Y:S05]  /*07e0*/  @!P0 BRA `(.L_x_19) ;  /* 0x0000000000388947 */ /* 0x000fea0003800000 */
[----:B------:R-:W-:-:S13]  /*07f0*/  ISETP.NE.AND P0, PT, R8, 0x50, PT ;  /* 0x000000500800780c */ /* 0x000fda0003f05270 */
[----:B------:R-:W-:Y:S05]  /*0800*/  @P0 BRA `(.L_x_20) ;  /* 0x0000000000400947 */ /* 0x000fea0003800000 */
[----:B-1----:R-:W0:Y:S02]  /*0810*/  LDC.64 R6, c[0x0][0x390] ;  /* 0x0000e400ff067b82 */ /* 0x002e240000000a00 */
[----:B0-----:R-:W-:-:S06]  /*0820*/  IMAD.WIDE.U32 R6, R23, 0x4, R6 ;  /* 0x0000000417067825 */ /* 0x001fcc00078e0006 */
[----:B------:R-:W2:Y:S01]  /*0830*/  LDG.E R7, desc[UR6][R6.64] ;  /* 0x0000000606077981 */ /* 0x000ea2000c1e1900 */
[----:B------:R-:W-:Y:S01]  /*0840*/  ISETP.NE.AND P0, PT, R0, RZ, PT ;  /* 0x000000ff0000720c */ /* 0x000fe20003f05270 */
[----:B--2---:R-:W-:-:S12]  /*0850*/  IMAD.IADD R20, R20, 0x1, R7 ;  /* 0x0000000114147824 */ /* 0x004fd800078e0207 */
[----:B------:R-:W-:Y:S05]  /*0860*/  @P0 BRA `(.L_x_21) ;  /* 0x0000000000300947 */ /* 0x000fea0003800000 */
[----:B------:R-:W2:Y:S01]  /*0870*/  LDG.E R7, desc[UR6][R4.64] ;  /* 0x0000000604077981 */ /* 0x000ea2000c1e1900 */
[----:B------:R-:W-:Y:S02]  /*0880*/  IMAD.MOV.U32 R9, RZ, RZ, 0x50 ;  /* 0x00000050ff097424 */ /* 0x000fe400078e00ff */
[----:B--2---:R-:W-:-:S05]  /*0890*/  IMAD.IADD R7, R20, 0x1, R7 ;  /* 0x0000000114077824 */ /* 0x004fca00078e0207 */
[----:B------:R0:W-:Y:S04]  /*08a0*/  STG.E desc[UR6][R4.64], R7 ;  /* 0x0000000704007986 */ /* 0x0001e8000c101906 */
[----:B------:R0:W-:Y:S01]  /*08b0*/  STG.E desc[UR6][R2.64], R9 ;  /* 0x0000000902007986 */ /* 0x0001e2000c101906 */
[----:B------:R-:W-:Y:S05]  /*08c0*/  BRA `(.L_x_21) ;  /* 0x0000000000187947 */ /* 0x000fea0003800000 */
.L_x_19:
[----:B-1----:R-:W-:-:S06]  /*08d0*/  IMAD.WIDE.U32 R8, R23, 0x4, R6 ;  /* 0x0000000417087825 */ /* 0x002fcc00078e0006 */
[----:B------:R-:W2:Y:S01]  /*08e0*/  LDG.E R9, desc[UR6][R8.64] ;  /* 0x0000000608097981 */ /* 0x000ea2000c1e1900 */
[----:B------:R-:W-:Y:S01]  /*08f0*/  UIADD3 UR5, UPT, UPT, UR5, 0x1, URZ ;  /* 0x0000000105057890 */ /* 0x000fe2000fffe0ff */
[----:B--2---:R-:W-:-:S11]  /*0900*/  IMAD.IADD R20, R20, 0x1, R9 ;  /* 0x0000000114147824 */ /* 0x004fd600078e0209 */
.L_x_20:
[----:B------:R-:W-:-:S09]  /*0910*/  UISETP.NE.AND UP0, UPT, UR5, URZ, UPT ;  /* 0x000000ff0500728c */ /* 0x000fd2000bf05270 */
[----:B------:R-:W-:Y:S05]  /*0920*/  BRA.U UP0, `(.L_x_22) ;  /* 0xfffffffd00987547 */ /* 0x000fea000b83ffff */
.L_x_21:
[----:B------:R-:W-:Y:S05]  /*0930*/  BSYNC.RECONVERGENT B0 ;  /* 0x0000000000007941 */ /* 0x000fea0003800200 */
.L_x_18:
[----:B0-2---:R-:W0:Y:S01]  /*0940*/  LDC.64 R2, c[0x0][0x380] ;  /* 0x0000e000ff027b82 */ /* 0x005e220000000a00 */
[----:B------:R-:W-:Y:S01]  /*0950*/  ISETP.NE.AND P6, PT, R19, RZ, PT ;  /* 0x000000ff1300720c */ /* 0x000fe20003fc5270 */
[----:B------:R-:W-:Y:S01]  /*0960*/  BSSY.RECONVERGENT B0, `(.L_x_23) ;  /* 0x0000010000007945 */ /* 0x000fe20003800200 */
[----:B------:R-:W-:Y:S02]  /*0970*/  ISETP.NE.AND P1, PT, R18, RZ, PT ;  /* 0x000000ff1200720c */ /* 0x000fe40003f25270 */
[----:B------:R-:W-:Y:S02]  /*0980*/  ISETP.NE.AND P2, PT, R17, RZ, PT ;  /* 0x000000ff1100720c */ /* 0x000fe40003f45270 */
[----:B------:R-:W-:Y:S02]  /*0990*/  ISETP.NE.AND P3, PT, R16, RZ, PT ;  /* 0x000000ff1000720c */ /* 0x000fe40003f65270 */
[----:B------:R-:W-:Y:S02]  /*09a0*/  ISETP.NE.AND P4, PT, R15, RZ, PT ;  /* 0x000000ff0f00720c */ /* 0x000fe40003f85270 */
[----:B------:R-:W-:-:S02]  /*09b0*/  ISETP.NE.AND P5, PT, R14, RZ, PT ;  /* 0x000000ff0e00720c */ /* 0x000fc40003fa5270 */
[----:B------:R-:W-:Y:S01]  /*09c0*/  ISETP.NE.AND P0, PT, R13, RZ, PT ;  /* 0x000000ff0d00720c */ /* 0x000fe20003f05270 */
[----:B------:R-:W-:-:S12]  /*09d0*/  @P6 BRA `(.L_x_24) ;  /* 0x0000000000206947 */ /* 0x000fd80003800000 */
[C---:B------:R-:W-:Y:S02]  /*09e0*/  ISETP.NE.AND P6, PT, R0.reuse, RZ, PT ;  /* 0x000000ff0000720c */ /* 0x040fe40003fc5270 */
[C---:B------:R-:W-:Y:S02]  /*09f0*/  LEA.HI R4, R0.reuse, UR4, RZ, 0x1a ;  /* 0x0000000400047c11 */ /* 0x040fe4000f8fd0ff */
[----:B------:R-:W-:-:S04]  /*0a00*/  LEA.HI R5, R0, UR4, RZ, 0x1b ;  /* 0x0000000400057c11 */ /* 0x000fc8000f8fd8ff */
[----:B------:R-:W2:Y:S05]  /*0a10*/  LDS R4, [R4+0x4] ;  /* 0x0000040004047984 */ /* 0x000eaa0000000800 */
[----:B-1----:R-:W1:Y:S04]  /*0a20*/  @P6 LDS R7, [R5+0x10] ;  /* 0x0000100005076984 */ /* 0x002e680000000800 */
[----:B--2---:R2:W-:Y:S01]  /*0a30*/  STS [R5+0xc], R4 ;  /* 0x00000c0405007388 */ /* 0x0045e20000000800 */
[----:B-1----:R-:W-:-:S05]  /*0a40*/  @P6 IMAD.IADD R6, R4, 0x1, R7 ;  /* 0x0000000104066824 */ /* 0x002fca00078e0207 */
[----:B------:R2:W-:Y:S02]  /*0a50*/  @P6 STS [R5+0x10], R6 ;  /* 0x0000100605006388 */ /* 0x0005e40000000800 */
.L_x_24:
[----:B------:R-:W-:Y:S05]  /*0a60*/  BSYNC.RECONVERGENT B0 ;  /* 0x0000000000007941 */ /* 0x000fea0003800200 */
.L_x_23:
[----:B------:R-:W-:Y:S01]  /*0a70*/  IMAD R11, R22, 0x4, R11 ;  /* 0x00000004160b7824 */ /* 0x000fe200078e020b */
[----:B------:R-:W-:Y:S01]  /*0a80*/  BAR.SYNC.DEFER_BLOCKING 0x0 ;  /* 0x0000000000007b1d */ /* 0x000fe20000010000 */
[----:B------:R-:W-:Y:S02]  /*0a90*/  ISETP.NE.AND P6, PT, R12, RZ, PT ;  /* 0x000000ff0c00720c */ /* 0x000fe40003fc5270 */
[----:B0-----:R-:W-:-:S03]  /*0aa0*/  IMAD.WIDE R2, R11, 0x4, R2 ;  /* 0x000000040b027825 */ /* 0x001fc600078e0202 */
[----:B------:R-:W-:Y:S04]  /*0ab0*/  BSSY.RECONVERGENT B0, `(.L_x_25) ;  /* 0x000000a000007945 */ /* 0x000fe80003800200 */
[----:B------:R-:W-:Y:S05]  /*0ac0*/  @P1 BRA `(.L_x_26) ;  /* 0x0000000000201947 */ /* 0x000fea0003800000 */
[C---:B------:R-:W-:Y:S02]  /*0ad0*/  ISETP.NE.AND P1, PT, R0.reuse, 0x80, PT ;  /* 0x000000800000780c */ /* 0x040fe40003f25270 */
[C---:B--2---:R-:W-:Y:S02]  /*0ae0*/  LEA.HI R4, R0.reuse, UR4, RZ, 0x1b ;  /* 0x0000000400047c11 */ /* 0x044fe4000f8fd8ff */
[----:B------:R-:W-:-:S04]  /*0af0*/  LEA.HI R5, R0, UR4, RZ, 0x1c ;  /* 0x0000000400057c11 */ /* 0x000fc8000f8fe0ff */
[----:B------:R-:W0:Y:S05]  /*0b00*/  LDS R4, [R4+0x8] ;  /* 0x0000080004047984 */ /* 0x000e2a0000000800 */
[----:B-1----:R-:W1:Y:S04]  /*0b10*/  @P1 LDS R7, [R5+0x18] ;  /* 0x0000180005071984 */ /* 0x002e680000000800 */
[----:B0-----:R0:W-:Y:S01]  /*0b20*/  STS [R5+0x14], R4 ;  /* 0x0000140405007388 */ /* 0x0011e20000000800 */
[----:B-1----:R-:W-:-:S05]  /*0b30*/  @P1 IMAD.IADD R6, R4, 0x1, R7 ;  /* 0x0000000104061824 */ /* 0x002fca00078e0207 */
[----:B------:R0:W-:Y:S02]  /*0b40*/  @P1 STS [R5+0x18], R6 ;  /* 0x0000180605001388 */ /* 0x0001e40000000800 */
.L_x_26:
[----:B------:R-:W-:Y:S05]  /*0b50*/  BSYNC.RECONVERGENT B0 ;  /* 0x0000000000007941 */ /* 0x000fea0003800200 */
.L_x_25:
[----:B------:R-:W-:Y:S06]  /*0b60*/  BAR.SYNC.DEFER_BLOCKING 0x0 ;  /* 0x0000000000007b1d */ /* 0x000fec0000010000 */
[----:B------:R-:W-:Y:S04]  /*0b70*/  BSSY.RECONVERGENT B0, `(.L_x_27) ;  /* 0x000000a000007945 */ /* 0x000fe80003800200 */
[----:B------:R-:W-:Y:S05]  /*0b80*/  @P2 BRA `(.L_x_28) ;  /* 0x0000000000202947 */ /* 0x000fea0003800000 */
[C---:B------:R-:W-:Y:S02]  /*0b90*/  ISETP.NE.AND P1, PT, R0.reuse, 0xc0, PT ;  /* 0x000000c00000780c */ /* 0x040fe40003f25270 */
[C---:B0-2---:R-:W-:Y:S02]  /*0ba0*/  LEA.HI R4, R0.reuse, UR4, RZ, 0x1c ;  /* 0x0000000400047c11 */ /* 0x045fe4000f8fe0ff */
[----:B------:R-:W-:-:S04]  /*0bb0*/  LEA.HI R5, R0, UR4, RZ, 0x1d ;  /* 0x0000000400057c11 */ /* 0x000fc8000f8fe8ff */
[----:B------:R-:W0:Y:S05]  /*0bc0*/  LDS R4, [R4+0x10] ;  /* 0x0000100004047984 */ /* 0x000e2a0000000800 */
[----:B-1----:R-:W1:Y:S04]  /*0bd0*/  @P1 LDS R7, [R5+0x28] ;  /* 0x0000280005071984 */ /* 0x002e680000000800 */
[----:B0-----:R3:W-:Y:S01]  /*0be0*/  STS [R5+0x24], R4 ;  /* 0x0000240405007388 */ /* 0x0017e20000000800 */
[----:B-1----:R-:W-:-:S05]  /*0bf0*/  @P1 IMAD.IADD R6, R4, 0x1, R7 ;  /* 0x0000000104061824 */ /* 0x002fca00078e0207 */
[----:B------:R3:W-:Y:S02]  /*0c00*/  @P1 STS [R5+0x28], R6 ;  /* 0x0000280605001388 */ /* 0x0007e40000000800 */
.L_x_28:
[----:B------:R-:W-:Y:S05]  /*0c10*/  BSYNC.RECONVERGENT B0 ;  /* 0x0000000000007941 */ /* 0x000fea0003800200 */
.L_x_27:
[----:B------:R-:W-:Y:S06]  /*0c20*/  BAR.SYNC.DEFER_BLOCKING 0x0 ;  /* 0x0000000000007b1d */ /* 0x000fec0000010000 */
[----:B------:R-:W-:Y:S04]  /*0c30*/  BSSY.RECONVERGENT B0, `(.L_x_29) ;  /* 0x000000a000007945 */ /* 0x000fe80003800200 */
[----:B------:R-:W-:Y:S05]  /*0c40*/  @P3 BRA `(.L_x_30) ;  /* 0x0000000000203947 */ /* 0x000fea0003800000 */
[C---:B------:R-:W-:Y:S02]  /*0c50*/  ISETP.NE.AND P1, PT, R0.reuse, 0xe0, PT ;  /* 0x000000e00000780c */ /* 0x040fe40003f25270 */
[C---:B0-23--:R-:W-:Y:S02]  /*0c60*/  LEA.HI R4, R0.reuse, UR4, RZ, 0x1d ;  /* 0x0000000400047c11 */ /* 0x04dfe4000f8fe8ff */
[----:B------:R-:W-:-:S04]  /*0c70*/  LEA.HI R5, R0, UR4, RZ, 0x1e ;  /* 0x0000000400057c11 */ /* 0x000fc8000f8ff0ff */
[----:B------:R-:W0:Y:S05]  /*0c80*/  LDS R4, [R4+0x20] ;  /* 0x0000200004047984 */ /* 0x000e2a0000000800 */
[----:B-1----:R-:W1:Y:S04]  /*0c90*/  @P1 LDS R7, [R5+0x48] ;  /* 0x0000480005071984 */ /* 0x002e680000000800 */
[----:B0-----:R4:W-:Y:S01]  /*0ca0*/  STS [R5+0x44], R4 ;  /* 0x0000440405007388 */ /* 0x0019e20000000800 */
[----:B-1----:R-:W-:-:S05]  /*0cb0*/  @P1 IMAD.IADD R6, R4, 0x1, R7 ;  /* 0x0000000104061824 */ /* 0x002fca00078e0207 */
[----:B------:R4:W-:Y:S02]  /*0cc0*/  @P1 STS [R5+0x48], R6 ;  /* 0x0000480605001388 */ /* 0x0009e40000000800 */
.L_x_30:
[----:B------:R-:W-:Y:S05]  /*0cd0*/  BSYNC.RECONVERGENT B0 ;  /* 0x0000000000007941 */ /* 0x000fea0003800200 */
.L_x_29:
[----:B------:R-:W-:Y:S06]  /*0ce0*/  BAR.SYNC.DEFER_BLOCKING 0x0 ;  /* 0x0000000000007b1d */ /* 0x000fec0000010000 */
[----:B------:R-:W-:Y:S04]  /*0cf0*/  BSSY.RECONVERGENT B0, `(.L_x_31) ;  /* 0x000000a000007945 */ /* 0x000fe80003800200 */
[----:B------:R-:W-:Y:S05]  /*0d00*/  @P4 BRA `(.L_x_32) ;  /* 0x0000000000204947 */ /* 0x000fea0003800000 */
[C---:B------:R-:W-:Y:S02]  /*0d10*/  ISETP.NE.AND P1, PT, R0.reuse, 0xf0, PT ;  /* 0x000000f00000780c */ /* 0x040fe40003f25270 */
[C---:B0-234-:R-:W-:Y:S02]  /*0d20*/  LEA.HI R4, R0.reuse, UR4, RZ, 0x1e ;  /* 0x0000000400047c11 */ /* 0x05dfe4000f8ff0ff */
[----:B------:R-:W-:-:S04]  /*0d30*/  LEA.HI R5, R0, UR4, RZ, 0x1f ;  /* 0x0000000400057c11 */ /* 0x000fc8000f8ff8ff */
[----:B------:R-:W0:Y:S05]  /*0d40*/  LDS R4, [R4+0x40] ;  /* 0x0000400004047984 */ /* 0x000e2a0000000800 */
[----:B-1----:R-:W1:Y:S04]  /*0d50*/  @P1 LDS R7, [R5+0x88] ;  /* 0x0000880005071984 */ /* 0x002e680000000800 */
[----:B0-----:R0:W-:Y:S01]  /*0d60*/  STS [R5+0x84], R4 ;  /* 0x0000840405007388 */ /* 0x0011e20000000800 */
[----:B-1----:R-:W-:-:S05]  /*0d70*/  @P1 IMAD.IADD R6, R4, 0x1, R7 ;  /* 0x0000000104061824 */ /* 0x002fca00078e0207 */
[----:B------:R0:W-:Y:S02]  /*0d80*/  @P1 STS [R5+0x88], R6 ;  /* 0x0000880605001388 */ /* 0x0001e40000000800 */
.L_x_32:
[----:B------:R-:W-:Y:S05]  /*0d90*/  BSYNC.RECONVERGENT B0 ;  /* 0x0000000000007941 */ /* 0x000fea0003800200 */
.L_x_31:
[----:B------:R-:W-:Y:S06]  /*0da0*/  BAR.SYNC.DEFER_BLOCKING 0x0 ;  /* 0x0000000000007b1d */ /* 0x000fec0000010000 */
[----:B------:R-:W-:Y:S04]  /*0db0*/  BSSY.RECONVERGENT B0, `(.L_x_33) ;  /* 0x0000009000007945 */ /* 0x000fe80003800200 */
[----:B------:R-:W-:Y:S05]  /*0dc0*/  @P5 BRA `(.L_x_34) ;  /* 0x00000000001c5947 */ /* 0x000fea0003800000 */
[C---:B------:R-:W-:Y:S02]  /*0dd0*/  ISETP.NE.AND P1, PT, R0.reuse, 0xf8, PT ;  /* 0x000000f80000780c */ /* 0x040fe40003f25270 */
[----:B0-234-:R-:W-:-:S06]  /*0de0*/  LEA.HI R5, R0, UR4, RZ, 0x1f ;  /* 0x0000000400057c11 */ /* 0x01dfcc000f8ff8ff */
[----:B------:R-:W0:Y:S05]  /*0df0*/  LDS R5, [R5+0x80] ;  /* 0x0000800005057984 */ /* 0x000e2a0000000800 */
[----:B------:R-:W1:Y:S04]  /*0e00*/  @P1 LDS R4, [R0+UR4+0x108] ;  /* 0x0001080400041984 */ /* 0x000e680008000800 */
[----:B0-----:R0:W-:Y:S01]  /*0e10*/  STS [R0+UR4+0x104], R5 ;  /* 0x0001040500007988 */ /* 0x0011e20008000804 */
[----:B-1----:R-:W-:-:S05]  /*0e20*/  @P1 IMAD.IADD R7, R5, 0x1, R4 ;  /* 0x0000000105071824 */ /* 0x002fca00078e0204 */
[----:B------:R0:W-:Y:S02]  /*0e30*/  @P1 STS [R0+UR4+0x108], R7 ;  /* 0x0001080700001988 */ /* 0x0001e40008000804 */
.L_x_34:
[----:B------:R-:W-:Y:S05]  /*0e40*/  BSYNC.RECONVERGENT B0 ;  /* 0x0000000000007941 */ /* 0x000fea0003800200 */
.L_x_33:
[----:B------:R-:W-:Y:S06]  /*0e50*/  BAR.SYNC.DEFER_BLOCKING 0x0 ;  /* 0x0000000000007b1d */ /* 0x000fec0000010000 */
[----:B------:R-:W-:Y:S04]  /*0e60*/  BSSY.RECONVERGENT B0, `(.L_x_35) ;  /* 0x0000009000007945 */ /* 0x000fe80003800200 */
[----:B------:R-:W-:Y:S05]  /*0e70*/  @P0 BRA `(.L_x_36) ;  /* 0x00000000001c0947 */ /* 0x000fea0003800000 */
[C---:B------:R-:W-:Y:S01]  /*0e80*/  ISETP.NE.AND P0, PT, R0.reuse, 0xfc, PT ;  /* 0x000000fc0000780c */ /* 0x040fe20003f05270 */
[----:B0-234-:R-:W0:Y:S01]  /*0e90*/  LDS R4, [R0+UR4+0x100] ;  /* 0x0001000400047984 */ /* 0x01de220008000800 */
[----:B------:R-:W-:-:S11]  /*0ea0*/  LEA R5, R0, UR4, 0x1 ;  /* 0x0000000400057c11 */ /* 0x000fd6000f8e08ff */
[----:B-1----:R-:W1:Y:S04]  /*0eb0*/  @P0 LDS R7, [R5+0x208] ;  /* 0x0002080005070984 */ /* 0x002e680000000800 */
[----:B0-----:R0:W-:Y:S01]  /*0ec0*/  STS [R5+0x204], R4 ;  /* 0x0002040405007388 */ /* 0x0011e20000000800 */
[----:B-1----:R-:W-:-:S05]  /*0ed0*/  @P0 IMAD.IADD R6, R4, 0x1, R7 ;  /* 0x0000000104060824 */ /* 0x002fca00078e0207 */
[----:B------:R0:W-:Y:S02]  /*0ee0*/  @P0 STS [R5+0x208], R6 ;  /* 0x0002080605000388 */ /* 0x0001e40000000800 */
.L_x_36:
[----:B------:R-:W-:Y:S05]  /*0ef0*/  BSYNC.RECONVERGENT B0 ;  /* 0x0000000000007941 */ /* 0x000fea0003800200 */
.L_x_35:
[----:B------:R-:W-:Y:S06]  /*0f00*/  BAR.SYNC.DEFER_BLOCKING 0x0 ;  /* 0x0000000000007b1d */ /* 0x000fec0000010000 */
[----:B------:R-:W-:Y:S04]  /*0f10*/  BSSY.RECONVERGENT B0, `(.L_x_37) ;  /* 0x0000009000007945 */ /* 0x000fe80003800200 */
[----:B------:R-:W-:Y:S05]  /*0f20*/  @P6 BRA `(.L_x_38) ;  /* 0x00000000001c6947 */ /* 0x000fea0003800000 */
[C---:B------:R-:W-:Y:S02]  /*0f30*/  ISETP.NE.AND P0, PT, R0.reuse, 0xfe, PT ;  /* 0x000000fe0000780c */ /* 0x040fe40003f05270 */
[----:B0-234-:R-:W-:-:S06]  /*0f40*/  LEA R5, R0, UR4, 0x1 ;  /* 0x0000000400057c11 */ /* 0x01dfcc000f8e08ff */
[----:B------:R-:W0:Y:S05]  /*0f50*/  LDS R5, [R5+0x200] ;  /* 0x0002000005057984 */ /* 0x000e2a0000000800 */
[----:B------:R-:W1:Y:S04]  /*0f60*/  @P0 LDS R0, [R10+0x408] ;  /* 0x000408000a000984 */ /* 0x000e680000000800 */
[----:B0-----:R0:W-:Y:S01]  /*0f70*/  STS [R10+0x404], R5 ;  /* 0x000404050a007388 */ /* 0x0011e20000000800 */
[----:B-1----:R-:W-:-:S05]  /*0f80*/  @P0 IMAD.IADD R7, R5, 0x1, R0 ;  /* 0x0000000105070824 */ /* 0x002fca00078e0200 */
[----:B------:R0:W-:Y:S02]  /*0f90*/  @P0 STS [R10+0x408], R7 ;  /* 0x000408070a000388 */ /* 0x0001e40000000800 */
.L_x_38:
[----:B------:R-:W-:Y:S05]  /*0fa0*/  BSYNC.RECONVERGENT B0 ;  /* 0x0000000000007941 */ /* 0x000fea0003800200 */
.L_x_37:
[----:B------:R-:W-:Y:S06]  /*0fb0*/  BAR.SYNC.DEFER_BLOCKING 0x0 ;  /* 0x0000000000007b1d */ /* 0x000fec0000010000 */
[----:B0-234-:R-:W2:Y:S04]  /*0fc0*/  LDG.E R5, desc[UR6][R2.64] ;  /* 0x0000000602057981 */ /* 0x01dea8000c1e1900 */
[----:B------:R-:W3:Y:S04]  /*0fd0*/  LDG.E R0, desc[UR6][R2.64+0x4] ;  /* 0x0000040602007981 */ /* 0x000ee8000c1e1900 */
[----:B------:R-:W4:Y:S04]  /*0fe0*/  LDG.E R4, desc[UR6][R2.64+0x8] ;  /* 0x0000080602047981 */ /* 0x000f28000c1e1900 */
[----:B-1----:R-:W5:Y:S01]  /*0ff0*/  LDG.E R6, desc[UR6][R2.64+0xc] ;  /* 0x00000c0602067981 */ /* 0x002f62000c1e1900 */
[----:B------:R-:W-:-:S13]  /*1000*/  ISETP.NE.AND P0, PT, R19, 0xff, PT ;  /* 0x000000ff1300780c */ /* 0x000fda0003f05270 */
[----:B------:R-:W0:Y:S01]  /*1010*/  @P0 LDS R10, [R10+0x400] ;  /* 0x000400000a0a0984 */ /* 0x000e220000000800 */
[----:B--2---:R-:W-:-:S05]  /*1020*/  IMAD.IADD R5, R5, 0x1, R20 ;  /* 0x0000000105057824 */ /* 0x004fca00078e0214 */
[----:B------:R0:W-:Y:S02]  /*1030*/  STG.E desc[UR6][R2.64], R5 ;  /* 0x0000000502007986 */ /* 0x0001e4000c101906 */
[----:B0-----:R-:W-:-:S04]  /*1040*/  @P0 IMAD.IADD R5, R5, 0x1, R10 ;  /* 0x0000000105050824 */ /* 0x001fc800078e020a */
[----:B---3--:R-:W-:Y:S01]  /*1050*/  IMAD.IADD R7, R0, 0x1, R5 ;  /* 0x0000000100077824 */ /* 0x008fe200078e0205 */
[----:B------:R-:W-:Y:S03]  /*1060*/  @P0 STG.E desc[UR6][R2.64], R5 ;  /* 0x0000000502000986 */ /* 0x000fe6000c101906 */
[----:B----4-:R-:W-:Y:S01]  /*1070*/  IMAD.IADD R9, R7, 0x1, R4 ;  /* 0x0000000107097824 */ /* 0x010fe200078e0204 */
[----:B------:R-:W-:Y:S03]  /*1080*/  STG.E desc[UR6][R2.64+0x4], R7 ;  /* 0x0000040702007986 */ /* 0x000fe6000c101906 */
[----:B-----5:R-:W-:Y:S01]  /*1090*/  IMAD.IADD R11, R9, 0x1, R6 ;  /* 0x00000001090b7824 */ /* 0x020fe200078e0206 */
[----:B------:R-:W-:Y:S04]  /*10a0*/  STG.E desc[UR6][R2.64+0x8], R9 ;  /* 0x0000080902007986 */ /* 0x000fe8000c101906 */
[----:B------:R-:W-:Y:S01]  /*10b0*/  STG.E desc[UR6][R2.64+0xc], R11 ;  /* 0x00000c0b02007986 */ /* 0x000fe2000c101906 */
[----:B------:R-:W-:Y:S05]  /*10c0*/  EXIT ;  /* 0x000000000000794d */ /* 0x000fea0003800000 */
.L_x_39:
        /* <DEDUP_REMOVED lines=11> */
.L_x_45:


//--------------------- .text._Z10prefix_sumPiS_S_ --------------------------
	.section	.text._Z10prefix_sumPiS_S_,"ax",@progbits
	.align	128
        .global         _Z10prefix_sumPiS_S_
        .type           _Z10prefix_sumPiS_S_,@function
        .size           _Z10prefix_sumPiS_S_,(.L_x_46 - _Z10prefix_sumPiS_S_)
        .other          _Z10prefix_sumPiS_S_,@"STO_CUDA_ENTRY STV_DEFAULT"
_Z10prefix_sumPiS_S_:
.text._Z10prefix_sumPiS_S_:
[----:B------:R-:W-:Y:S01]  /*0000*/  LDC R1, c[0x0][0x37c] ;  /* 0x0000df00ff017b82 */ /* 0x000fe20000000800 */
[----:B------:R-:W0:Y:S07]  /*0010*/  S2R R2, SR_TID.X ;  /* 0x0000000000027919 */ /* 0x000e2e0000002100 */
[----:B------:R-:W1:Y:S01]  /*0020*/  LDC.64 R4, c[0x0][0x380] ;  /* 0x0000e000ff047b82 */ /* 0x000e620000000a00 */
[----:B------:R-:W2:Y:S01]  /*0030*/  LDCU.64 UR6, c[0x0][0x358] ;  /* 0x00006b00ff0677ac */ /* 0x000ea20008000a00 */
[----:B------:R-:W3:Y:S01]  /*0040*/  S2R R0, SR_CTAID.X ;  /* 0x0000000000007919 */ /* 0x000ee20000002500 */
[----:B0-----:R-:W-:-:S04]  /*0050*/  IMAD.SHL.U32 R3, R2, 0x4, RZ ;  /* 0x0000000402037824 */ /* 0x001fc800078e00ff */
[----:B---3--:R-:W-:-:S04]  /*0060*/  IMAD R7, R0, 0x400, R3 ;  /* 0x0000040000077824 */ /* 0x008fc800078e0203 */
[----:B-1----:R-:W-:-:S05]  /*0070*/  IMAD.WIDE R4, R7, 0x4, R4 ;  /* 0x0000000407047825 */ /* 0x002fca00078e0204 */
[----:B--2---:R-:W2:Y:S04]  /*0080*/  LDG.E R6, desc[UR6][R4.64] ;  /* 0x0000000604067981 */ /* 0x004ea8000c1e1900 */
[----:B------:R-:W2:Y:S04]  /*0090*/  LDG.E R7, desc[UR6][R4.64+0x4] ;  /* 0x0000040604077981 */ /* 0x000ea8000c1e1900 */
[----:B------:R-:W2:Y:S04]  /*00a0*/  LDG.E R8, desc[UR6][R4.64+0x8] ;  /* 0x0000080604087981 */ /* 0x000ea8000c1e1900 */
[----:B------:R0:W3:Y:S01]  /*00b0*/  LDG.E R9, desc[UR6][R4.64+0xc] ;  /* 0x00000c0604097981 */ /* 0x0000e2000c1e1900 */
[----:B------:R-:W-:-:S02]  /*00c0*/  LOP3.LUT P0, RZ, R2, 0x1f, RZ, 0xc0, !PT ;  /* 0x0000001f02ff7812 */ /* 0x000fc4000780c0ff */
[----:B------:R-:W-:-:S11]  /*00d0*/  ISETP.GT.U32.AND P1, PT, R2, 0x7, PT ;  /* 0x000000070200780c */ /* 0x000fd60003f24070 */
[----:B------:R-:W1:Y:S01]  /*00e0*/  @!P0 S2R R11, SR_CgaCtaId ;  /* 0x00000000000b8919 */ /* 0x000e620000008800 */
[----:B0-----:R-:W-:-:S04]  /*00f0*/  @!P0 MOV R4, 0x400 ;  /* 0x0000040000048802 */ /* 0x001fc80000000f00 */
[----:B-1----:R-:W-:-:S04]  /*0100*/  @!P0 LEA R11, R11, R4, 0x18 ;  /* 0x000000040b0b8211 */ /* 0x002fc800078ec0ff */
[----:B------:R-:W-:Y:S02]  /*0110*/  @!P0 LEA.HI R4, R2, R11, RZ, 0x1d ;  /* 0x0000000b02048211 */ /* 0x000fe400078fe8ff */
[----:B--2---:R-:W-:-:S04]  /*0120*/  IADD3 R6, PT, PT, R8, R7, R6 ;  /* 0x0000000708067210 */ /* 0x004fc80007ffe006 */
[----:B---3--:R-:W-:-:S05]  /*0130*/  IADD3 R6, PT, PT, R6, R9, RZ ;  /* 0x0000000906067210 */ /* 0x008fca0007ffe0ff */
[----:B------:R-:W0:Y:S02]  /*0140*/  SHFL.DOWN PT, R7, R6, 0x10, 0x1f ;  /* 0x0a001f0006077f89 */ /* 0x000e2400000e0000 */
[----:B0-----:R-:W-:-:S05]  /*0150*/  IMAD.IADD R7, R6, 0x1, R7 ;  /* 0x0000000106077824 */ /* 0x001fca00078e0207 */
[----:B------:R-:W0:Y:S02]  /*0160*/  SHFL.DOWN PT, R8, R7, 0x8, 0x1f ;  /* 0x09001f0007087f89 */ /* 0x000e2400000e0000 */
[----:B0-----:R-:W-:-:S05]  /*0170*/  IMAD.IADD R8, R7, 0x1, R8 ;  /* 0x0000000107087824 */ /* 0x001fca00078e0208 */
[----:B------:R-:W0:Y:S02]  /*0180*/  SHFL.DOWN PT, R9, R8, 0x4, 0x1f ;  /* 0x08801f0008097f89 */ /* 0x000e2400000e0000 */
[----:B0-----:R-:W-:-:S05]  /*0190*/  IADD3 R9, PT, PT, R8, R9, RZ ;  /* 0x0000000908097210 */ /* 0x001fca0007ffe0ff */
[----:B------:R-:W0:Y:S02]  /*01a0*/  SHFL.DOWN PT, R10, R9, 0x2, 0x1f ;  /* 0x08401f00090a7f89 */ /* 0x000e2400000e0000 */
[----:B0-----:R-:W-:-:S05]  /*01b0*/  IMAD.IADD R10, R9, 0x1, R10 ;  /* 0x00000001090a7824 */ /* 0x001fca00078e020a */
[----:B------:R-:W0:Y:S02]  /*01c0*/  SHFL.DOWN PT, R5, R10, 0x1, 0x1f ;  /* 0x08201f000a057f89 */ /* 0x000e2400000e0000 */
[----:B0-----:R-:W-:-:S05]  /*01d0*/  IMAD.IADD R5, R10, 0x1, R5 ;  /* 0x000000010a057824 */ /* 0x001fca00078e0205 */
[----:B------:R0:W-:Y:S01]  /*01e0*/  @!P0 STS [R4], R5 ;  /* 0x0000000504008388 */ /* 0x0001e20000000800 */
[----:B------:R-:W-:Y:S06]  /*01f0*/  BAR.SYNC.DEFER_BLOCKING 0x0 ;  /* 0x0000000000007b1d */ /* 0x000fec0000010000 */
[----:B------:R-:W-:Y:S05]  /*0200*/  @P1 EXIT ;  /* 0x000000000000194d */ /* 0x000fea0003800000 */
[----:B------:R-:W1:Y:S01]  /*0210*/  S2UR UR5, SR_CgaCtaId ;  /* 0x00000000000579c3 */ /* 0x000e620000008800 */
[----:B------:R-:W-:Y:S01]  /*0220*/  UMOV UR4, 0x400 ;  /* 0x0000040000047882 */ /* 0x000fe20000000000 */
[----:B------:R-:W-:Y:S01]  /*0230*/  ISETP.NE.AND P0, PT, R2, RZ, PT ;  /* 0x000000ff0200720c */ /* 0x000fe20003f05270 */
[----:B-1----:R-:W-:-:S09]  /*0240*/  ULEA UR4, UR5, UR4, 0x18 ;  /* 0x0000000405047291 */ /* 0x002fd2000f8ec0ff */
[----:B------:R-:W0:Y:S04]  /*0250*/  LDS R3, [R3+UR4] ;  /* 0x0000000403037984 */ /* 0x000e280008000800 */
[----:B0-----:R-:W0:Y:S02]  /*0260*/  SHFL.DOWN PT, R4, R3, 0x4, 0x1f ;  /* 0x08801f0003047f89 */ /* 0x001e2400000e0000 */
[----:B0-----:R-:W-:-:S05]  /*0270*/  IADD3 R4, PT, PT, R3, R4, RZ ;  /* 0x0000000403047210 */ /* 0x001fca0007ffe0ff */
[----:B------:R-:W0:Y:S02]  /*0280*/  SHFL.DOWN PT, R5, R4, 0x2, 0x1f ;  /* 0x08401f0004057f89 */ /* 0x000e2400000e0000 */
[----:B0-----:R-:W-:-:S05]  /*0290*/  IMAD.IADD R5, R4, 0x1, R5 ;  /* 0x0000000104057824 */ /* 0x001fca00078e0205 */
[----:B------:R0:W1:Y:S01]  /*02a0*/  SHFL.DOWN PT, R6, R5, 0x1, 0x1f ;  /* 0x08201f0005067f89 */ /* 0x00006200000e0000 */
[----:B------:R-:W-:Y:S05]  /*02b0*/  @P0 EXIT ;  /* 0x000000000000094d */ /* 0x000fea0003800000 */
[----:B------:R-:W2:Y:S01]  /*02c0*/  LDC.64 R2, c[0x0][0x390] ;  /* 0x0000e400ff027b82 */ /* 0x000ea20000000a00 */
[----:B01----:R-:W-:Y:S01]  /*02d0*/  IADD3 R5, PT, PT, R5, R6, RZ ;  /* 0x0000000605057210 */ /* 0x003fe20007ffe0ff */
[----:B--2---:R-:W-:-:S05]  /*02e0*/  IMAD.WIDE.U32 R2, R0, 0x4, R2 ;  /* 0x0000000400027825 */ /* 0x004fca00078e0002 */
[----:B------:R-:W-:Y:S01]  /*02f0*/  STG.E desc[UR6][R2.64], R5 ;  /* 0x0000000502007986 */ /* 0x000fe2000c101906 */
[----:B------:R-:W-:Y:S05]  /*0300*/  EXIT ;  /* 0x000000000000794d */ /* 0x000fea0003800000 */
.L_x_40:
        /* <DEDUP_REMOVED lines=15> */
.L_x_46:


//--------------------- .nv.global.init           --------------------------
	.section	.nv.global.init,"aw",@progbits
.nv.global.init:
	.type		$str$2,@object
	.size		$str$2,($str - $str$2)
$str$2:
        /*0000*/ 	.byte	0x5d, 0x0a, 0x00
	.type		$str,@object
	.size		$str,($str$1 - $str)
$str:
        /*0003*/ 	.byte	0x5b, 0x25, 0x64, 0x00
	.type		$str$1,@object
	.size		$str$1,($str$4 - $str$1)
$str$1:
        /*0007*/ 	.byte	0x2c, 0x20, 0x25, 0x64, 0x00
	.type		$str$4,@object
	.size		$str$4,($str$3 - $str$4)
$str$4:
        /*000c*/ 	.byte	0x77, 0x6f, 0x72, 0x6b, 0x73, 0x70, 0x61, 0x63, 0x65, 0x20, 0x69, 0x73, 0x20, 0x63, 0x6f, 0x72
        /*001c*/ 	.byte	0x72, 0x65, 0x63, 0x74, 0x0a, 0x00
	.type		$str$3,@object
	.size		$str$3,(.L_3 - $str$3)
$str$3:
        /*0022*/ 	.byte	0x77, 0x73, 0x20, 0x69, 0x73, 0x20, 0x77, 0x72, 0x6f, 0x6e, 0x67, 0x20, 0x61, 0x74, 0x20, 0x69
        /*0032*/ 	.byte	0x6e, 0x64, 0x65, 0x78, 0x20, 0x25, 0x64, 0x2c, 0x20, 0x73, 0x68, 0x6f, 0x75, 0x6c, 0x64, 0x20
        /*0042*/ 	.byte	0x62, 0x65, 0x20, 0x25, 0x64, 0x2c, 0x20, 0x62, 0x75, 0x74, 0x20, 0x67, 0x6f, 0x74, 0x20, 0x25
        /*0052*/ 	.byte	0x64, 0x0a, 0x00
.L_3:


//--------------------- .nv.shared.reserved.0     --------------------------
	.section	.nv.shared.reserved.0,"aw",@nobits
	.weak		__nv_reservedSMEM_offset_0_alias
	.size		__nv_reservedSMEM_offset_0_alias, 0, 64
	.other		__nv_reservedSMEM_offset_0_alias,@"STO_CUDA_RESERVED_SHARED STV_DEFAULT"
__nv_reservedSMEM_offset_0_alias:
	.zero		0
	.zero		64


//--------------------- .nv.shared._Z11kogge_stonePiS_S_ --------------------------
	.section	.nv.shared._Z11kogge_stonePiS_S_,"aw",@nobits
	.sectionflags	@""
	.align	4
.nv.shared._Z11kogge_stonePiS_S_:
	.zero		5120


//--------------------- .nv.shared._Z9downsweepPiS_S_S_ --------------------------
	.section	.nv.shared._Z9downsweepPiS_S_S_,"aw",@nobits
	.sectionflags	@""
	.align	4
.nv.shared._Z9downsweepPiS_S_S_:
	.zero		3072


//--------------------- .nv.shared._Z10prefix_sumPiS_S_ --------------------------
	.section	.nv.shared._Z10prefix_sumPiS_S_,"aw",@nobits
	.sectionflags	@""
	.align	4
.nv.shared._Z10prefix_sumPiS_S_:
	.zero		1056


//--------------------- .nv.constant0._Z16verify_ws_updatePiS_S_ --------------------------
	.section	.nv.constant0._Z16verify_ws_updatePiS_S_,"a",@progbits
	.sectionflags	@""
	.align	4
.nv.constant0._Z16verify_ws_updatePiS_S_:
	.zero		920


//--------------------- .nv.constant0._Z7print_dPiS_S_ --------------------------
	.section	.nv.constant0._Z7print_dPiS_S_,"a",@progbits
	.sectionflags	@""
	.align	4
.nv.constant0._Z7print_dPiS_S_:
	.zero		920


//--------------------- .nv.constant0._Z12add_constantPiS_S_ --------------------------
	.section	.nv.constant0._Z12add_constantPiS_S_,"a",@progbits
	.sectionflags	@""
	.align	4
.nv.constant0._Z12add_constantPiS_S_:
	.zero		920


//--------------------- .nv.constant0._Z11kogge_stonePiS_S_ --------------------------
	.section	.nv.constant0._Z11kogge_stonePiS_S_,"a",@progbits
	.sectionflags	@""
	.align	4
.nv.constant0._Z11kogge_stonePiS_S_:
	.zero		920


//--------------------- .nv.constant0._Z9downsweepPiS_S_S_ --------------------------
	.section	.nv.constant0._Z9downsweepPiS_S_S_,"a",@progbits
	.sectionflags	@""
	.align	4
.nv.constant0._Z9downsweepPiS_S_S_:
	.zero		928


//--------------------- .nv.constant0._Z10prefix_sumPiS_S_ --------------------------
	.section	.nv.constant0._Z10prefix_sumPiS_S_,"a",@progbits
	.sectionflags	@""
	.align	4
.nv.constant0._Z10prefix_sumPiS_S_:
	.zero		920


//--------------------- SYMBOLS --------------------------

	.type		.nv.reservedSmem.offset0,@object
	.size		.nv.reservedSmem.offset0,0x4
	.type		.nv.reservedSmem.cap,@object
	.size		.nv.reservedSmem.cap,0x4
	.type		vprintf,@function
